def matmul_kernel(
    a_ptr,
    b_ptr,
    c_ptr,
    M,
    N,
    K,
    stride_am,
    stride_ak,
    stride_bk,
    stride_bn,
    stride_cm,
    stride_cn,
    BLOCK_M: tl.constexpr,
    BLOCK_N: tl.constexpr,
    BLOCK_K: tl.constexpr,
    GROUP_M: tl.constexpr,
):
    pid = tl.program_id(axis=0)
    num_pid_m = tl.cdiv(M, BLOCK_M)
    num_pid_n = tl.cdiv(N, BLOCK_N)
    num_pid_in_group = GROUP_M * num_pid_n
    group_id = pid // num_pid_in_group
    first_pid_m = group_id * GROUP_M
    group_size_m = min(num_pid_m - first_pid_m, GROUP_M)
    pid_m = first_pid_m + ((pid % num_pid_in_group) % group_size_m)
    pid_n = (pid % num_pid_in_group) // group_size_m

    offs_am = (pid_m * BLOCK_M + tl.arange(0, BLOCK_M)) % M
    offs_bn = (pid_n * BLOCK_N + tl.arange(0, BLOCK_N)) % N
    offs_k = tl.arange(0, BLOCK_K)
    a_ptrs = a_ptr + offs_am[:, None] * stride_am + offs_k[None, :] * stride_ak
    b_ptrs = b_ptr + offs_k[:, None] * stride_bk + offs_bn[None, :] * stride_bn

    acc = tl.zeros((BLOCK_M, BLOCK_N), dtype=tl.float32)
    for kk in range(0, tl.cdiv(K, BLOCK_K)):
        a = tl.load(a_ptrs, mask=offs_k[None, :] < K - kk * BLOCK_K, other=0.0)
        b = tl.load(b_ptrs, mask=offs_k[:, None] < K - kk * BLOCK_K, other=0.0)
        acc = tl.dot(a, b, acc)
        a_ptrs += BLOCK_K * stride_ak
        b_ptrs += BLOCK_K * stride_bk

    c = acc.to(c_ptr.dtype.element_ty)
    offs_cm = pid_m * BLOCK_M + tl.arange(0, BLOCK_M)
    offs_cn = pid_n * BLOCK_N + tl.arange(0, BLOCK_N)
    c_ptrs = c_ptr + offs_cm[:, None] * stride_cm + offs_cn[None, :] * stride_cn
    mask = (offs_cm[:, None] < M) & (offs_cn[None, :] < N)
    tl.store(c_ptrs, c, mask=mask)

# config = {"BLOCK_K": 32, "BLOCK_M": 128, "BLOCK_N": 64, "GROUP_M": 8, "arch": "sm_100", "dtype": "fp8e4m3", "num_ctas": 1, "num_stages": 2, "num_warps": 4}
# arch = sm_100


// ===== COMPILED SASS (sm_100a) =====

	.target	sm_100a

	.elftype	@"ET_EXEC"


//--------------------- .note.nv.tkinfo           --------------------------
	.section	.note.nv.tkinfo,"",@"SHT_NOTE"
	.sectionflags	@"SHF_NOTE_NV_TKINFO"
	.tkinfo
        /*0018*/ 	.word	0x00000081
        /*0030*/ 	.string	""
        /*0030*/ 	.string	"ptxas-blackwell"
        /*0030*/ 	.string	"Cuda compilation tools, release 12.9, V12.9.86"
        /*0030*/ 	.string	"Build cuda_12.9.r12.9/compiler.36037853_0"
        /*0030*/ 	.string	"-v  -suppress-debug-info  -lineinfo  -arch sm_100a "



//--------------------- .note.nv.cuver            --------------------------
	.section	.note.nv.cuver,"",@"SHT_NOTE"
	.sectionflags	@"SHF_NOTE_NV_CUVER"
        /*0018*/ 	.short	0x0001
        /*001a*/ 	.short	0x0064
        /*001c*/ 	.short	0x0001
        /*001e*/ 	.short	0x0000
        /*0020*/ 	.short	0x0001
        /*0022*/ 	.short	0x0000


//--------------------- .nv.info                  --------------------------
	.section	.nv.info,"",@"SHT_CUDA_INFO"
	.align	4


	//----- nvinfo : EIATTR_REGCOUNT
	.align		4
        /*0000*/ 	.byte	0x04, 0x2f
        /*0002*/ 	.short	(.L_4 - .L_3)
	.align		4
.L_3:
        /*0004*/ 	.word	index@(matmul_kernel)
        /*0008*/ 	.word	0x000000ee


	//----- nvinfo : EIATTR_FRAME_SIZE
	.align		4
.L_4:
        /*000c*/ 	.byte	0x04, 0x11
        /*000e*/ 	.short	(.L_6 - .L_5)
	.align		4
.L_5:
        /*0010*/ 	.word	index@($__internal_2_$__cuda_sm10x_tcgen05_guardrail_trap_unallocated_columns_being_dealloced)
        /*0014*/ 	.word	0x00000000


	//----- nvinfo : EIATTR_FRAME_SIZE
	.align		4
.L_6:
        /*0018*/ 	.byte	0x04, 0x11
        /*001a*/ 	.short	(.L_8 - .L_7)
	.align		4
.L_7:
        /*001c*/ 	.word	index@($__internal_1_$__cuda_sm10x_tcgen05_guardrail_trap_phase_invalid_during_alloc)
        /*0020*/ 	.word	0x00000000


	//----- nvinfo : EIATTR_FRAME_SIZE
	.align		4
.L_8:
        /*0024*/ 	.byte	0x04, 0x11
        /*0026*/ 	.short	(.L_10 - .L_9)
	.align		4
.L_9:
        /*0028*/ 	.word	index@($__internal_0_$__cuda_sm10x_tcgen05_guardrail_trap_col_being_dealloced_not_returned_by_alloc)
        /*002c*/ 	.word	0x00000000


	//----- nvinfo : EIATTR_FRAME_SIZE
	.align		4
.L_10:
        /*0030*/ 	.byte	0x04, 0x11
        /*0032*/ 	.short	(.L_12 - .L_11)
	.align		4
.L_11:
        /*0034*/ 	.word	index@(matmul_kernel)
        /*0038*/ 	.word	0x00000000


	//----- nvinfo : EIATTR_MIN_STACK_SIZE
	.align		4
.L_12:
        /*003c*/ 	.byte	0x04, 0x12
        /*003e*/ 	.short	(.L_14 - .L_13)
	.align		4
.L_13:
        /*0040*/ 	.word	index@(matmul_kernel)
        /*0044*/ 	.word	0x00000000
.L_14:


//--------------------- .nv.info.matmul_kernel    --------------------------
	.section	.nv.info.matmul_kernel,"",@"SHT_CUDA_INFO"
	.sectionflags	@""
	.align	4


	//----- nvinfo : EIATTR_CUDA_API_VERSION
	.align		4
        /*0000*/ 	.byte	0x04, 0x37
        /*0002*/ 	.short	(.L_16 - .L_15)
.L_15:
        /*0004*/ 	.word	0x00000081


	//----- nvinfo : EIATTR_KPARAM_INFO
	.align		4
.L_16:
        /*0008*/ 	.byte	0x04, 0x17
        /*000a*/ 	.short	(.L_18 - .L_17)
.L_17:
        /*000c*/ 	.word	0x00000000
        /*0010*/ 	.short	0x000d
        /*0012*/ 	.short	0x0048
        /*0014*/ 	.byte	0x00, 0xf4, 0x21, 0x00


	//----- nvinfo : EIATTR_KPARAM_INFO
	.align		4
.L_18:
        /*0018*/ 	.byte	0x04, 0x17
        /*001a*/ 	.short	(.L_20 - .L_19)
.L_19:
        /*001c*/ 	.word	0x00000000
        /*0020*/ 	.short	0x000c
        /*0022*/ 	.short	0x0040
        /*0024*/ 	.byte	0x00, 0xf4, 0x21, 0x00


	//----- nvinfo : EIATTR_KPARAM_INFO
	.align		4
.L_20:
        /*0028*/ 	.byte	0x04, 0x17
        /*002a*/ 	.short	(.L_22 - .L_21)
.L_21:
        /*002c*/ 	.word	0x00000000
        /*0030*/ 	.short	0x000b
        /*0032*/ 	.short	0x0038
        /*0034*/ 	.byte	0x00, 0xf0, 0x11, 0x00


	//----- nvinfo : EIATTR_KPARAM_INFO
	.align		4
.L_22:
        /*0038*/ 	.byte	0x04, 0x17
        /*003a*/ 	.short	(.L_24 - .L_23)
.L_23:
        /*003c*/ 	.word	0x00000000
        /*0040*/ 	.short	0x000a
        /*0042*/ 	.short	0x0034
        /*0044*/ 	.byte	0x00, 0xf0, 0x11, 0x00


	//----- nvinfo : EIATTR_KPARAM_INFO
	.align		4
.L_24:
        /*0048*/ 	.byte	0x04, 0x17
        /*004a*/ 	.short	(.L_26 - .L_25)
.L_25:
        /*004c*/ 	.word	0x00000000
        /*0050*/ 	.short	0x0009
        /*0052*/ 	.short	0x0030
        /*0054*/ 	.byte	0x00, 0xf0, 0x11, 0x00


	//----- nvinfo : EIATTR_KPARAM_INFO
	.align		4
.L_26:
        /*0058*/ 	.byte	0x04, 0x17
        /*005a*/ 	.short	(.L_28 - .L_27)
.L_27:
        /*005c*/ 	.word	0x00000000
        /*0060*/ 	.short	0x0008
        /*0062*/ 	.short	0x002c
        /*0064*/ 	.byte	0x00, 0xf0, 0x11, 0x00


	//----- nvinfo : EIATTR_KPARAM_INFO
	.align		4
.L_28:
        /*0068*/ 	.byte	0x04, 0x17
        /*006a*/ 	.short	(.L_30 - .L_29)
.L_29:
        /*006c*/ 	.word	0x00000000
        /*0070*/ 	.short	0x0007
        /*0072*/ 	.short	0x0028
        /*0074*/ 	.byte	0x00, 0xf0, 0x11, 0x00


	//----- nvinfo : EIATTR_KPARAM_INFO
	.align		4
.L_30:
        /*0078*/ 	.byte	0x04, 0x17
        /*007a*/ 	.short	(.L_32 - .L_31)
.L_31:
        /*007c*/ 	.word	0x00000000
        /*0080*/ 	.short	0x0006
        /*0082*/ 	.short	0x0024
        /*0084*/ 	.byte	0x00, 0xf0, 0x11, 0x00


	//----- nvinfo : EIATTR_KPARAM_INFO
	.align		4
.L_32:
        /*0088*/ 	.byte	0x04, 0x17
        /*008a*/ 	.short	(.L_34 - .L_33)
.L_33:
        /*008c*/ 	.word	0x00000000
        /*0090*/ 	.short	0x0005
        /*0092*/ 	.short	0x0020
        /*0094*/ 	.byte	0x00, 0xf0, 0x11, 0x00


	//----- nvinfo : EIATTR_KPARAM_INFO
	.align		4
.L_34:
        /*0098*/ 	.byte	0x04, 0x17
        /*009a*/ 	.short	(.L_36 - .L_35)
.L_35:
        /*009c*/ 	.word	0x00000000
        /*00a0*/ 	.short	0x0004
        /*00a2*/ 	.short	0x001c
        /*00a4*/ 	.byte	0x00, 0xf0, 0x11, 0x00


	//----- nvinfo : EIATTR_KPARAM_INFO
	.align		4
.L_36:
        /*00a8*/ 	.byte	0x04, 0x17
        /*00aa*/ 	.short	(.L_38 - .L_37)
.L_37:
        /*00ac*/ 	.word	0x00000000
        /*00b0*/ 	.short	0x0003
        /*00b2*/ 	.short	0x0018
        /*00b4*/ 	.byte	0x00, 0xf0, 0x11, 0x00


	//----- nvinfo : EIATTR_KPARAM_INFO
	.align		4
.L_38:
        /*00b8*/ 	.byte	0x04, 0x17
        /*00ba*/ 	.short	(.L_40 - .L_39)
.L_39:
        /*00bc*/ 	.word	0x00000000
        /*00c0*/ 	.short	0x0002
        /*00c2*/ 	.short	0x0010
        /*00c4*/ 	.byte	0x00, 0xf4, 0x21, 0x00


	//----- nvinfo : EIATTR_KPARAM_INFO
	.align		4
.L_40:
        /*00c8*/ 	.byte	0x04, 0x17
        /*00ca*/ 	.short	(.L_42 - .L_41)
.L_41:
        /*00cc*/ 	.word	0x00000000
        /*00d0*/ 	.short	0x0001
        /*00d2*/ 	.short	0x0008
        /*00d4*/ 	.byte	0x00, 0xf4, 0x21, 0x00


	//----- nvinfo : EIATTR_KPARAM_INFO
	.align		4
.L_42:
        /*00d8*/ 	.byte	0x04, 0x17
        /*00da*/ 	.short	(.L_44 - .L_43)
.L_43:
        /*00dc*/ 	.word	0x00000000
        /*00e0*/ 	.short	0x0000
        /*00e2*/ 	.short	0x0000
        /*00e4*/ 	.byte	0x00, 0xf4, 0x21, 0x00


	//----- nvinfo : EIATTR_AT_ENTRY_FRAGMENTS
	.align		4
.L_44:
        /*00e8*/ 	.byte	0x04, 0x4f
        /*00ea*/ 	.short	(.L_46 - .L_45)


	//   ....[0]....
.L_45:
        /*00ec*/ 	.word	0x00000004


	//----- nvinfo : EIATTR_RESERVED_SMEM_USED
	.align		4
.L_46:
        /*00f0*/ 	.byte	0x01, 0x41
	.zero		2


	//----- nvinfo : EIATTR_SPARSE_MMA_MASK
	.align		4
        /*00f4*/ 	.byte	0x03, 0x50
        /*00f6*/ 	.short	0x0000


	//----- nvinfo : EIATTR_TCGEN05_1CTA_USED
	.align		4
        /*00f8*/ 	.byte	0x01, 0x51
	.zero		2


	//----- nvinfo : EIATTR_MAXREG_COUNT
	.align		4
        /*00fc*/ 	.byte	0x03, 0x1b
        /*00fe*/ 	.short	0x00ff


	//----- nvinfo : EIATTR_NUM_BARRIERS
	.align		4
        /*0100*/ 	.byte	0x02, 0x4c
        /*0102*/ 	.byte	0x01
	.zero		1


	//----- nvinfo : EIATTR_INT_WARP_WIDE_INSTR_OFFSETS
	.align		4
        /*0104*/ 	.byte	0x04, 0x31
        /*0106*/ 	.short	(.L_48 - .L_47)


	//   ....[0]....
.L_47:
        /*0108*/ 	.word	0x00000d30


	//   ....[1]....
        /*010c*/ 	.word	0x00000d60


	//   ....[2]....
        /*0110*/ 	.word	0x00003480


	//   ....[3]....
        /*0114*/ 	.word	0x00007010


	//   ....[4]....
        /*0118*/ 	.word	0x00007060


	//----- nvinfo : EIATTR_COOP_GROUP_MASK_REGIDS
	.align		4
.L_48:
        /*011c*/ 	.byte	0x04, 0x29
        /*011e*/ 	.short	(.L_50 - .L_49)


	//   ....[0]....
.L_49:
        /*0120*/ 	.word	0xffffffff


	//   ....[1]....
        /*0124*/ 	.word	0xffffffff


	//   ....[2]....
        /*0128*/ 	.word	0xffffffff


	//   ....[3]....
        /*012c*/ 	.word	0xffffffff


	//----- nvinfo : EIATTR_COOP_GROUP_INSTR_OFFSETS
	.align		4
.L_50:
        /*0130*/ 	.byte	0x04, 0x28
        /*0132*/ 	.short	(.L_52 - .L_51)


	//   ....[0]....
.L_51:
        /*0134*/ 	.word	0x00000060


	//   ....[1]....
        /*0138*/ 	.word	0x00000320


	//   ....[2]....
        /*013c*/ 	.word	0x00006ea0


	//   ....[3]....
        /*0140*/ 	.word	0x00007110


	//----- nvinfo : EIATTR_VRC_CTA_INIT_COUNT
	.align		4
.L_52:
        /*0144*/ 	.byte	0x02, 0x4a
        /*0146*/ 	.byte	0x80
	.zero		1


	//----- nvinfo : EIATTR_MBARRIER_INSTR_OFFSETS
	.align		4
        /*0148*/ 	.byte	0x04, 0x39
        /*014a*/ 	.short	(.L_54 - .L_53)


	//   ....[0]....
.L_53:
        /*014c*/ 	.word	0x00000e60
        /*0150*/ 	.word	0x000000ff
        /*0154*/ 	.word	0x00000000
        /*0158*/ 	.short	0x0100
        /*015a*/ 	.byte	0x0d
	.zero		1


	//   ....[1]....
        /*015c*/ 	.word	0x000034e0
        /*0160*/ 	.word	0x000000ff
        /*0164*/ 	.word	0x00003008
        /*0168*/ 	.short	0x0100
        /*016a*/ 	.byte	0x10
	.zero		1


	//   ....[2]....
        /*016c*/ 	.word	0x00003d20
        /*0170*/ 	.word	0x000000ff
        /*0174*/ 	.word	0x00000000
        /*0178*/ 	.short	0x010a
        /*017a*/ 	.byte	0x0d
	.zero		1


	//   ....[3]....
        /*017c*/ 	.word	0x00004f80
        /*0180*/ 	.word	0x000000ff
        /*0184*/ 	.word	0x00000000
        /*0188*/ 	.short	0x010a
        /*018a*/ 	.byte	0x0d
	.zero		1


	//   ....[4]....
        /*018c*/ 	.word	0x000050c0
        /*0190*/ 	.word	0x000000ff
        /*0194*/ 	.word	0x00003000
        /*0198*/ 	.short	0x0108
        /*019a*/ 	.byte	0x10
	.zero		1


	//   ....[5]....
        /*019c*/ 	.word	0x00005150
        /*01a0*/ 	.word	0x000000ff
        /*01a4*/ 	.word	0x00003008
        /*01a8*/ 	.short	0x0108
        /*01aa*/ 	.byte	0x10
	.zero		1


	//   ....[6]....
        /*01ac*/ 	.word	0x00007130
        /*01b0*/ 	.word	0x000000ff
        /*01b4*/ 	.word	0x00000000
        /*01b8*/ 	.short	0x010a
        /*01ba*/ 	.byte	0x0d
	.zero		1


	//   ....[7]....
        /*01bc*/ 	.word	0x00007160
        /*01c0*/ 	.word	0x000000ff
        /*01c4*/ 	.word	0x00000000
        /*01c8*/ 	.short	0x010a
        /*01ca*/ 	.byte	0x0d
	.zero		1


	//----- nvinfo : EIATTR_NUM_MBARRIERS
	.align		4
.L_54:
        /*01cc*/ 	.byte	0x03, 0x38
        /*01ce*/ 	.short	0x0002


	//----- nvinfo : EIATTR_EXIT_INSTR_OFFSETS
	.align		4
        /*01d0*/ 	.byte	0x04, 0x1c
        /*01d2*/ 	.short	(.L_56 - .L_55)


	//   ....[0]....
.L_55:
        /*01d4*/ 	.word	0x00007120


	//----- nvinfo : EIATTR_REQNTID
	.align		4
.L_56:
        /*01d8*/ 	.byte	0x04, 0x10
        /*01da*/ 	.short	(.L_58 - .L_57)
.L_57:
        /*01dc*/ 	.word	0x00000080
        /*01e0*/ 	.word	0x00000001
        /*01e4*/ 	.word	0x00000001


	//----- nvinfo : EIATTR_CRS_STACK_SIZE
	.align		4
.L_58:
        /*01e8*/ 	.byte	0x04, 0x1e
        /*01ea*/ 	.short	(.L_60 - .L_59)
.L_59:
        /*01ec*/ 	.word	0x00000000


	//----- nvinfo : EIATTR_CBANK_PARAM_SIZE
	.align		4
.L_60:
        /*01f0*/ 	.byte	0x03, 0x19
        /*01f2*/ 	.short	0x0050


	//----- nvinfo : EIATTR_PARAM_CBANK
	.align		4
        /*01f4*/ 	.byte	0x04, 0x0a
        /*01f6*/ 	.short	(.L_62 - .L_61)
	.align		4
.L_61:
        /*01f8*/ 	.word	index@(.nv.constant0.matmul_kernel)
        /*01fc*/ 	.short	0x0380
        /*01fe*/ 	.short	0x0050


	//----- nvinfo : EIATTR_SW_WAR
	.align		4
.L_62:
        /*0200*/ 	.byte	0x04, 0x36
        /*0202*/ 	.short	(.L_64 - .L_63)
.L_63:
        /*0204*/ 	.word	0x00000008
.L_64:


//--------------------- .nv.compat                --------------------------
	.section	.nv.compat,"",@"SHT_CUDA_COMPAT_INFO"
	.align	4
        /*0000*/ 	.byte	0x02, 0x02, 0x02, 0x00, 0x02, 0x05, 0x05, 0x00, 0x02, 0x03, 0x00, 0x00, 0x02, 0x06, 0x01, 0x00


//--------------------- .nv.callgraph             --------------------------
	.section	.nv.callgraph,"",@"SHT_CUDA_CALLGRAPH"
	.align	4
	.sectionentsize	8
	.align		4
        /*0000*/ 	.word	0x00000000
	.align		4
        /*0004*/ 	.word	0xffffffff
	.align		4
        /*0008*/ 	.word	0x00000000
	.align		4
        /*000c*/ 	.word	0xfffffffe
	.align		4
        /*0010*/ 	.word	0x00000000
	.align		4
        /*0014*/ 	.word	0xfffffffd
	.align		4
        /*0018*/ 	.word	0x00000000
	.align		4
        /*001c*/ 	.word	0xfffffffc


//--------------------- .text.matmul_kernel       --------------------------
	.section	.text.matmul_kernel,"ax",@progbits
	.align	128
        .global         matmul_kernel
        .type           matmul_kernel,@function
        .size           matmul_kernel,(.L_x_20 - matmul_kernel)
        .other          matmul_kernel,@"STO_CUDA_ENTRY STV_DEFAULT"
matmul_kernel:
.text.matmul_kernel:
[----:B------:R-:W0:Y:S01]  /*0000*/  LDC R1, c[0x0][0x37c] ;  /* 0x0000df00ff017b82 */ /* 0x000e220000000800 */
[----:B------:R-:W1:Y:S01]  /*0010*/  S2R R70, SR_TID.X ;  /* 0x0000000000467919 */ /* 0x000e620000002100 */
[----:B------:R-:W2:Y:S01]  /*0020*/  LDCU.64 UR18, c[0x0][0x358] ;  /* 0x00006b00ff1277ac */ /* 0x000ea20008000a00 */
[----:B-1----:R-:W-:-:S13]  /*0030*/  ISETP.GE.U32.AND P1, PT, R70, 0x20, PT ;  /* 0x000000204600780c */ /* 0x002fda0003f26070 */
[----:B--2---:R-:W-:Y:S05]  /*0040*/  @P1 BRA `(.L_x_0) ;  /* 0x0000000000b81947 */ /* 0x004fea0003800000 */
[----:B------:R-:W1:Y:S01]  /*0050*/  S2UR UR6, SR_CgaCtaId ;  /* 0x00000000000679c3 */ /* 0x000e620000008800 */
[----:B------:R-:W-:Y:S01]  /*0060*/  NOP ;  /* 0x0000000000007918 */ /* 0x000fe20000000000 */
[----:B------:R-:W-:Y:S02]  /*0070*/  UMOV UR4, 0x40 ;  /* 0x0000004000047882 */ /* 0x000fe40000000000 */
[----:B-1----:R-:W-:-:S09]  /*0080*/  ULEA UR4, UR6, UR4, 0x18 ;  /* 0x0000000406047291 */ /* 0x002fd2000f8ec0ff */
[----:B------:R-:W1:Y:S01]  /*0090*/  LDS.U8 R0, [UR4] ;  /* 0x00000004ff007984 */ /* 0x000e620008000000 */
[----:B------:R-:W-:Y:S02]  /*00a0*/  UMOV UR4, 0x400 ;  /* 0x0000040000047882 */ /* 0x000fe40000000000 */
[----:B------:R-:W-:Y:S01]  /*00b0*/  ULEA UR4, UR6, UR4, 0x18 ;  /* 0x0000000406047291 */ /* 0x000fe2000f8ec0ff */
[----:B-1----:R-:W-:-:S13]  /*00c0*/  ISETP.NE.AND P0, PT, R0, RZ, PT ;  /* 0x000000ff0000720c */ /* 0x002fda0003f05270 */
[----:B------:R-:W-:Y:S05]  /*00d0*/  @P0 BRA `(.L_x_1) ;  /* 0x00000000007c0947 */ /* 0x000fea0003800000 */
[----:B------:R-:W-:-:S13]  /*00e0*/  ELECT P0, URZ, PT ;  /* 0x0000000000ff782f */ /* 0x000fda0003800000 */
[----:B------:R-:W-:Y:S05]  /*00f0*/  @!P0 BRA `(.L_x_2) ;  /* 0x0000000000848947 */ /* 0x000fea0003800000 */
[----:B------:R-:W-:Y:S01]  /*0100*/  UMOV UR5, 0x2 ;  /* 0x0000000200057882 */ /* 0x000fe20000000000 */
[----:B------:R-:W-:Y:S02]  /*0110*/  IMAD.MOV.U32 R4, RZ, RZ, 0x1 ;  /* 0x00000001ff047424 */ /* 0x000fe400078e00ff */
[----:B------:R-:W-:Y:S02]  /*0120*/  IMAD.MOV.U32 R5, RZ, RZ, 0x3 ;  /* 0x00000003ff057424 */ /* 0x000fe400078e00ff */
[----:B------:R-:W-:Y:S04]  /*0130*/  DEPBAR.LE SB1, 0x36 ;  /* 0x00009d800000791a */ /* 0x000fe80000000000 */
[----:B------:R-:W1:Y:S02]  /*0140*/  UTCATOMSWS.FIND_AND_SET.ALIGN UP0, UR5, UR5 ;  /* 0x00000005000575e3 */ /* 0x000e640008000800 */
[----:B-1----:R-:W-:-:S04]  /*0150*/  PLOP3.LUT P0, PT, PT, PT, UP0, 0x80, 0x8 ;  /* 0x000000000008781c */ /* 0x002fc80003f0f008 */
[----:B------:R-:W-:-:S04]  /*0160*/  SEL R0, RZ, 0xffffffff, !P0 ;  /* 0xffffffffff007807 */ /* 0x000fc80004000000 */
[----:B------:R-:W-:Y:S01]  /*0170*/  ISETP.NE.AND P0, PT, R0, RZ, PT ;  /* 0x000000ff0000720c */ /* 0x000fe20003f05270 */
[----:B------:R-:W-:-:S12]  /*0180*/  IMAD.U32 R0, RZ, RZ, UR5 ;  /* 0x00000005ff007e24 */ /* 0x000fd8000f8e00ff */
[----:B------:R-:W-:Y:S05]  /*0190*/  @P0 BRA `(.L_x_3) ;  /* 0x0000000000240947 */ /* 0x000fea0003800000 */
.L_x_4:
[----:B------:R-:W-:Y:S05]  /*01a0*/  NANOSLEEP 0x64 ;  /* 0x000000640000795d */ /* 0x000fea0003800000 */
[----:B------:R-:W-:-:S05]  /*01b0*/  UMOV UR5, 0x2 ;  /* 0x0000000200057882 */ /* 0x000fca0000000000 */
[----:B------:R-:W-:Y:S04]  /*01c0*/  DEPBAR.LE SB1, 0x36 ;  /* 0x00009d800000791a */ /* 0x000fe80000000000 */
[----:B------:R-:W1:Y:S02]  /*01d0*/  UTCATOMSWS.FIND_AND_SET.ALIGN UP0, UR5, UR5 ;  /* 0x00000005000575e3 */ /* 0x000e640008000800 */
[----:B-1----:R-:W-:-:S04]  /*01e0*/  PLOP3.LUT P0, PT, PT, PT, UP0, 0x80, 0x8 ;  /* 0x000000000008781c */ /* 0x002fc80003f0f008 */
[----:B------:R-:W-:-:S04]  /*01f0*/  SEL R0, RZ, 0xffffffff, !P0 ;  /* 0xffffffffff007807 */ /* 0x000fc80004000000 */
[----:B------:R-:W-:Y:S01]  /*0200*/  ISETP.NE.AND P0, PT, R0, RZ, PT ;  /* 0x000000ff0000720c */ /* 0x000fe20003f05270 */
[----:B------:R-:W-:-:S12]  /*0210*/  IMAD.U32 R0, RZ, RZ, UR5 ;  /* 0x00000005ff007e24 */ /* 0x000fd8000f8e00ff */
[----:B------:R-:W-:Y:S05]  /*0220*/  @!P0 BRA `(.L_x_4) ;  /* 0xfffffffc00dc8947 */ /* 0x000fea000383ffff */
.L_x_3:
[C---:B------:R-:W-:Y:S01]  /*0230*/  VIADD R3, R0.reuse, 0x10 ;  /* 0x0000001000037836 */ /* 0x040fe20000000000 */
[----:B------:R-:W-:Y:S01]  /*0240*/  UMOV UR5, 0x50 ;  /* 0x0000005000057882 */ /* 0x000fe20000000000 */
[----:B------:R-:W-:Y:S01]  /*0250*/  SHF.L.U32 R2, R5, R0, RZ ;  /* 0x0000000005027219 */ /* 0x000fe200000006ff */
[----:B------:R-:W-:Y:S01]  /*0260*/  ULEA UR5, UR6, UR5, 0x18 ;  /* 0x0000000506057291 */ /* 0x000fe2000f8ec0ff */
[----:B------:R-:W-:Y:S01]  /*0270*/  IMAD.SHL.U32 R0, R0, 0x20, RZ ;  /* 0x0000002000007824 */ /* 0x000fe200078e00ff */
[----:B------:R-:W-:-:S04]  /*0280*/  SHF.L.U32 R3, R4, R3, RZ ;  /* 0x0000000304037219 */ /* 0x000fc800000006ff */
[----:B------:R-:W-:-:S05]  /*0290*/  LOP3.LUT R2, R3, R2, RZ, 0xfc, !PT ;  /* 0x0000000203027212 */ /* 0x000fca00078efcff */
[----:B------:R1:W-:Y:S04]  /*02a0*/  ATOMS.OR RZ, [UR5], R2 ;  /* 0x00000002ffff798c */ /* 0x0003e8000b000005 */
[----:B------:R1:W-:Y:S01]  /*02b0*/  STS [UR4], R0 ;  /* 0x00000000ff007988 */ /* 0x0003e20008000804 */
[----:B------:R-:W-:Y:S05]  /*02c0*/  BRA `(.L_x_2) ;  /* 0x0000000000107947 */ /* 0x000fea0003800000 */
.L_x_1:
[----:B------:R-:W-:Y:S01]  /*02d0*/  IMAD.MOV.U32 R0, RZ, RZ, -0x1 ;  /* 0xffffffffff007424 */ /* 0x000fe200078e00ff */
[----:B------:R-:W-:-:S04]  /*02e0*/  MOV R2, 0x310 ;  /* 0x0000031000027802 */ /* 0x000fc80000000f00 */
[----:B------:R1:W-:Y:S03]  /*02f0*/  STS [UR4], R0 ;  /* 0x00000000ff007988 */ /* 0x0003e60008000804 */
[----:B01----:R-:W-:Y:S05]  /*0300*/  CALL.REL.NOINC `($__internal_1_$__cuda_sm10x_tcgen05_guardrail_trap_phase_invalid_during_alloc) ;  /* 0x0000006c00ac7944 */ /* 0x003fea0003c00000 */
.L_x_2:
[----:B------:R-:W-:Y:S05]  /*0310*/  WARPSYNC.ALL ;  /* 0x0000000000007948 */ /* 0x000fea0003800000 */
[----:B------:R-:W-:Y:S01]  /*0320*/  NOP ;  /* 0x0000000000007918 */ /* 0x000fe20000000000 */
.L_x_0:
[----:B------:R-:W2:Y:S01]  /*0330*/  LDC.64 R56, c[0x0][0x398] ;  /* 0x0000e600ff387b82 */ /* 0x000ea20000000a00 */
[----:B------:R-:W3:Y:S01]  /*0340*/  S2R R5, SR_CTAID.X ;  /* 0x0000000000057919 */ /* 0x000ee20000002500 */
[----:B------:R-:W-:Y:S01]  /*0350*/  UMOV UR4, 0x400 ;  /* 0x0000040000047882 */ /* 0x000fe20000000000 */
[----:B------:R-:W-:Y:S01]  /*0360*/  SHF.R.U32.HI R13, RZ, 0x5, R70 ;  /* 0x00000005ff0d7819 */ /* 0x000fe20000011646 */
[----:B------:R-:W4:Y:S03]  /*0370*/  LDCU UR9, c[0x0][0x3a4] ;  /* 0x00007480ff0977ac */ /* 0x000f260008000800 */
[----:B------:R-:W-:Y:S01]  /*0380*/  SGXT.U32 R13, R13, 0x2 ;  /* 0x000000020d0d781a */ /* 0x000fe20000000000 */
[----:B------:R-:W5:Y:S01]  /*0390*/  S2UR UR5, SR_CgaCtaId ;  /* 0x00000000000579c3 */ /* 0x000f620000008800 */
[----:B------:R-:W1:Y:S01]  /*03a0*/  LDCU.128 UR20, c[0x0][0x380] ;  /* 0x00007000ff1477ac */ /* 0x000e620008000c00 */
[----:B------:R-:W-:Y:S01]  /*03b0*/  UMOV UR7, 0x1 ;  /* 0x0000000100077882 */ /* 0x000fe20000000000 */
[----:B-12---:R-:W-:Y:S01]  /*03c0*/  VIADD R0, R57, 0x3f ;  /* 0x0000003f39007836 */ /* 0x006fe20000000000 */
[----:B------:R-:W-:-:S04]  /*03d0*/  IABS R15, R56 ;  /* 0x00000038000f7213 */ /* 0x000fc80000000000 */
[----:B------:R-:W-:Y:S01]  /*03e0*/  SHF.R.S32.HI R3, RZ, 0x1f, R0 ;  /* 0x0000001fff037819 */ /* 0x000fe20000011400 */
[----:B-----5:R-:W-:-:S03]  /*03f0*/  ULEA UR16, UR5, UR4, 0x18 ;  /* 0x0000000405107291 */ /* 0x020fc6000f8ec0ff */
[----:B------:R-:W-:Y:S02]  /*0400*/  LEA.HI R3, R3, R0, RZ, 0x6 ;  /* 0x0000000003037211 */ /* 0x000fe400078f30ff */
[----:B---3--:R-:W-:Y:S02]  /*0410*/  IABS R8, R5 ;  /* 0x0000000500087213 */ /* 0x008fe40000000000 */
[----:B------:R-:W-:-:S05]  /*0420*/  SHF.R.S32.HI R3, RZ, 0x6, R3 ;  /* 0x00000006ff037819 */ /* 0x000fca0000011403 */
[----:B------:R-:W-:-:S05]  /*0430*/  IMAD.SHL.U32 R4, R3, 0x8, RZ ;  /* 0x0000000803047824 */ /* 0x000fca00078e00ff */
[-C--:B------:R-:W-:Y:S02]  /*0440*/  IABS R7, R4.reuse ;  /* 0x0000000400077213 */ /* 0x080fe40000000000 */
[----:B------:R-:W-:Y:S02]  /*0450*/  IABS R10, R4 ;  /* 0x00000004000a7213 */ /* 0x000fe40000000000 */
[----:B------:R-:W1:Y:S08]  /*0460*/  I2F.RP R0, R7 ;  /* 0x0000000700007306 */ /* 0x000e700000209400 */
[----:B-1----:R-:W1:Y:S02]  /*0470*/  MUFU.RCP R0, R0 ;  /* 0x0000000000007308 */ /* 0x002e640000001000 */
[----:B-1----:R-:W-:-:S02]  /*0480*/  VIADD R2, R0, 0xffffffe ;  /* 0x0ffffffe00027836 */ /* 0x002fc40000000000 */
[----:B------:R-:W-:-:S04]  /*0490*/  IMAD.MOV R0, RZ, RZ, -R10 ;  /* 0x000000ffff007224 */ /* 0x000fc800078e0a0a */
[----:B------:R1:W2:Y:S02]  /*04a0*/  F2I.FTZ.U32.TRUNC.NTZ R3, R2 ;  /* 0x0000000200037305 */ /* 0x0002a4000021f000 */
[----:B-1----:R-:W-:Y:S02]  /*04b0*/  IMAD.MOV.U32 R2, RZ, RZ, RZ ;  /* 0x000000ffff027224 */ /* 0x002fe400078e00ff */
[----:B--2---:R-:W-:-:S04]  /*04c0*/  IMAD.MOV R6, RZ, RZ, -R3 ;  /* 0x000000ffff067224 */ /* 0x004fc800078e0a03 */
[----:B------:R-:W-:Y:S02]  /*04d0*/  IMAD R9, R6, R7, RZ ;  /* 0x0000000706097224 */ /* 0x000fe400078e02ff */
[----:B------:R-:W-:Y:S01]  /*04e0*/  IMAD.MOV.U32 R6, RZ, RZ, R8 ;  /* 0x000000ffff067224 */ /* 0x000fe200078e0008 */
[----:B------:R-:W-:Y:S01]  /*04f0*/  IABS R8, R57 ;  /* 0x0000003900087213 */ /* 0x000fe20000000000 */
[----:B------:R-:W-:-:S06]  /*0500*/  IMAD.HI.U32 R3, R3, R9, R2 ;  /* 0x0000000903037227 */ /* 0x000fcc00078e0002 */
[----:B------:R-:W-:-:S04]  /*0510*/  IMAD.HI.U32 R3, R3, R6, RZ ;  /* 0x0000000603037227 */ /* 0x000fc800078e00ff */
[----:B------:R-:W-:Y:S01]  /*0520*/  IMAD R0, R3, R0, R6 ;  /* 0x0000000003007224 */ /* 0x000fe200078e0206 */
[----:B------:R-:W-:Y:S04]  /*0530*/  BAR.SYNC.DEFER_BLOCKING 0x0 ;  /* 0x0000000000007b1d */ /* 0x000fe80000010000 */
[----:B------:R-:W-:-:S13]  /*0540*/  ISETP.GT.U32.AND P2, PT, R7, R0, PT ;  /* 0x000000000700720c */ /* 0x000fda0003f44070 */
[----:B------:R-:W-:Y:S02]  /*0550*/  @!P2 IMAD.IADD R0, R0, 0x1, -R7 ;  /* 0x000000010000a824 */ /* 0x000fe400078e0a07 */
[----:B------:R-:W-:Y:S01]  /*0560*/  @!P2 VIADD R3, R3, 0x1 ;  /* 0x000000010303a836 */ /* 0x000fe20000000000 */
[----:B------:R-:W-:Y:S02]  /*0570*/  ISETP.NE.AND P2, PT, R4, RZ, PT ;  /* 0x000000ff0400720c */ /* 0x000fe40003f45270 */
[----:B------:R-:W-:Y:S02]  /*0580*/  ISETP.GE.U32.AND P0, PT, R0, R7, PT ;  /* 0x000000070000720c */ /* 0x000fe40003f06070 */
[----:B------:R-:W-:-:S04]  /*0590*/  LOP3.LUT R0, R5, R4, RZ, 0x3c, !PT ;  /* 0x0000000405007212 */ /* 0x000fc800078e3cff */
[----:B------:R-:W-:Y:S01]  /*05a0*/  ISETP.GE.AND P3, PT, R0, RZ, PT ;  /* 0x000000ff0000720c */ /* 0x000fe20003f66270 */
[----:B------:R-:W-:-:S06]  /*05b0*/  VIADD R0, R56, 0x7f ;  /* 0x0000007f38007836 */ /* 0x000fcc0000000000 */
[----:B------:R-:W-:-:S04]  /*05c0*/  @P0 VIADD R3, R3, 0x1 ;  /* 0x0000000103030836 */ /* 0x000fc80000000000 */
[----:B------:R-:W-:Y:S01]  /*05d0*/  IMAD.MOV.U32 R2, RZ, RZ, R3 ;  /* 0x000000ffff027224 */ /* 0x000fe200078e0003 */
[----:B------:R-:W-:-:S03]  /*05e0*/  SHF.R.S32.HI R3, RZ, 0x1f, R0 ;  /* 0x0000001fff037819 */ /* 0x000fc60000011400 */
[----:B------:R-:W-:Y:S01]  /*05f0*/  @!P3 IMAD.MOV R2, RZ, RZ, -R2 ;  /* 0x000000ffff02b224 */ /* 0x000fe200078e0a02 */
[----:B------:R-:W-:Y:S02]  /*0600*/  @!P2 LOP3.LUT R2, RZ, R4, RZ, 0x33, !PT ;  /* 0x00000004ff02a212 */ /* 0x000fe400078e33ff */
[----:B------:R-:W-:-:S03]  /*0610*/  LEA.HI R3, R3, R0, RZ, 0x7 ;  /* 0x0000000003037211 */ /* 0x000fc600078f38ff */
[----:B------:R-:W-:Y:S02]  /*0620*/  IMAD.SHL.U32 R10, R2, 0x8, RZ ;  /* 0x00000008020a7824 */ /* 0x000fe400078e00ff */
[----:B------:R-:W-:-:S03]  /*0630*/  IMAD.MOV R2, RZ, RZ, -R2 ;  /* 0x000000ffff027224 */ /* 0x000fc600078e0a02 */
[----:B------:R-:W-:Y:S01]  /*0640*/  LEA.HI.SX32 R3, R3, -R10, 0x19 ;  /* 0x8000000a03037211 */ /* 0x000fe200078fcaff */
[----:B------:R-:W-:-:S03]  /*0650*/  IMAD R12, R4, R2, R5 ;  /* 0x00000002040c7224 */ /* 0x000fc600078e0205 */
[----:B------:R-:W-:Y:S02]  /*0660*/  VIMNMX R11, PT, PT, R3, 0x8, PT ;  /* 0x00000008030b7848 */ /* 0x000fe40003fe0100 */
[----:B------:R-:W-:Y:S02]  /*0670*/  IABS R9, R12 ;  /* 0x0000000c00097213 */ /* 0x000fe40000000000 */
[-C--:B------:R-:W-:Y:S02]  /*0680*/  IABS R7, R11.reuse ;  /* 0x0000000b00077213 */ /* 0x080fe40000000000 */
[----:B------:R-:W-:Y:S02]  /*0690*/  IABS R4, R11 ;  /* 0x0000000b00047213 */ /* 0x000fe40000000000 */
[----:B------:R-:W1:Y:S08]  /*06a0*/  I2F.RP R0, R7 ;  /* 0x0000000700007306 */ /* 0x000e700000209400 */
[----:B-1----:R-:W1:Y:S02]  /*06b0*/  MUFU.RCP R0, R0 ;  /* 0x0000000000007308 */ /* 0x002e640000001000 */
[----:B-1----:R-:W-:-:S02]  /*06c0*/  VIADD R3, R0, 0xffffffe ;  /* 0x0ffffffe00037836 */ /* 0x002fc40000000000 */
[----:B------:R-:W-:-:S04]  /*06d0*/  IMAD.MOV R0, RZ, RZ, -R4 ;  /* 0x000000ffff007224 */ /* 0x000fc800078e0a04 */
[----:B------:R-:W1:Y:S02]  /*06e0*/  F2I.FTZ.U32.TRUNC.NTZ R3, R3 ;  /* 0x0000000300037305 */ /* 0x000e64000021f000 */
[----:B-1----:R-:W-:-:S04]  /*06f0*/  IMAD.MOV R6, RZ, RZ, -R3 ;  /* 0x000000ffff067224 */ /* 0x002fc800078e0a03 */
[----:B------:R-:W-:Y:S02]  /*0700*/  IMAD.MOV.U32 R2, RZ, RZ, R6 ;  /* 0x000000ffff027224 */ /* 0x000fe400078e0006 */
[----:B------:R-:W1:Y:S02]  /*0710*/  I2F.RP R6, R8 ;  /* 0x0000000800067306 */ /* 0x000e640000209400 */
[----:B------:R-:W-:Y:S02]  /*0720*/  IMAD R5, R2, R7, RZ ;  /* 0x0000000702057224 */ /* 0x000fe400078e02ff */
[----:B------:R-:W-:-:S04]  /*0730*/  IMAD.MOV.U32 R2, RZ, RZ, RZ ;  /* 0x000000ffff027224 */ /* 0x000fc800078e00ff */
[----:B------:R-:W-:Y:S02]  /*0740*/  IMAD.HI.U32 R2, R3, R5, R2 ;  /* 0x0000000503027227 */ /* 0x000fe400078e0002 */
[----:B------:R-:W2:Y:S04]  /*0750*/  I2F.RP R3, R15 ;  /* 0x0000000f00037306 */ /* 0x000ea80000209400 */
[----:B------:R-:W-:-:S04]  /*0760*/  IMAD.HI.U32 R2, R2, R9, RZ ;  /* 0x0000000902027227 */ /* 0x000fc800078e00ff */
[----:B------:R-:W-:Y:S01]  /*0770*/  IMAD R0, R2, R0, R9 ;  /* 0x0000000002007224 */ /* 0x000fe200078e0209 */
[----:B-1----:R-:W-:Y:S04]  /*0780*/  MUFU.RCP R6, R6 ;  /* 0x0000000600067308 */ /* 0x002fe80000001000 */
[----:B------:R-:W-:-:S04]  /*0790*/  ISETP.GT.U32.AND P2, PT, R7, R0, PT ;  /* 0x000000000700720c */ /* 0x000fc80003f44070 */
[----:B--2---:R-:W1:Y:S09]  /*07a0*/  MUFU.RCP R3, R3 ;  /* 0x0000000300037308 */ /* 0x004e720000001000 */
[----:B------:R-:W-:Y:S02]  /*07b0*/  @!P2 IMAD.IADD R0, R0, 0x1, -R7 ;  /* 0x000000010000a824 */ /* 0x000fe400078e0a07 */
[----:B------:R-:W-:Y:S01]  /*07c0*/  @!P2 VIADD R2, R2, 0x1 ;  /* 0x000000010202a836 */ /* 0x000fe20000000000 */
[----:B------:R-:W-:-:S02]  /*07d0*/  ISETP.NE.AND P2, PT, R11, RZ, PT ;  /* 0x000000ff0b00720c */ /* 0x000fc40003f45270 */
[----:B------:R-:W-:Y:S02]  /*07e0*/  ISETP.GE.U32.AND P0, PT, R0, R7, PT ;  /* 0x000000070000720c */ /* 0x000fe40003f06070 */
[----:B------:R-:W-:Y:S01]  /*07f0*/  LOP3.LUT R0, R12, R11, RZ, 0x3c, !PT ;  /* 0x0000000b0c007212 */ /* 0x000fe200078e3cff */
[----:B-1----:R-:W-:Y:S01]  /*0800*/  VIADD R4, R3, 0xffffffe ;  /* 0x0ffffffe03047836 */ /* 0x002fe20000000000 */
[----:B------:R-:W-:Y:S02]  /*0810*/  LOP3.LUT R3, R70, 0x7f, RZ, 0xc0, !PT ;  /* 0x0000007f46037812 */ /* 0x000fe400078ec0ff */
[----:B------:R-:W-:Y:S01]  /*0820*/  ISETP.GE.AND P3, PT, R0, RZ, PT ;  /* 0x000000ff0000720c */ /* 0x000fe20003f66270 */
[----:B------:R1:W2:Y:S06]  /*0830*/  F2I.FTZ.U32.TRUNC.NTZ R5, R4 ;  /* 0x0000000400057305 */ /* 0x0002ac000021f000 */
[----:B------:R-:W-:-:S02]  /*0840*/  @P0 VIADD R2, R2, 0x1 ;  /* 0x0000000102020836 */ /* 0x000fc40000000000 */
[----:B-1----:R-:W-:Y:S02]  /*0850*/  IMAD.MOV.U32 R4, RZ, RZ, RZ ;  /* 0x000000ffff047224 */ /* 0x002fe400078e00ff */
[----:B------:R-:W-:-:S04]  /*0860*/  IMAD.MOV.U32 R9, RZ, RZ, R2 ;  /* 0x000000ffff097224 */ /* 0x000fc800078e0002 */
[----:B------:R-:W-:Y:S01]  /*0870*/  @!P3 IMAD.MOV R9, RZ, RZ, -R9 ;  /* 0x000000ffff09b224 */ /* 0x000fe200078e0a09 */
[----:B------:R-:W-:Y:S01]  /*0880*/  @!P2 LOP3.LUT R9, RZ, R11, RZ, 0x33, !PT ;  /* 0x0000000bff09a212 */ /* 0x000fe200078e33ff */
[----:B--2---:R-:W-:Y:S01]  /*0890*/  IMAD.MOV R2, RZ, RZ, -R5 ;  /* 0x000000ffff027224 */ /* 0x004fe200078e0a05 */
[----:B------:R-:W-:-:S03]  /*08a0*/  ISETP.NE.U32.AND P3, PT, R3, RZ, PT ;  /* 0x000000ff0300720c */ /* 0x000fc60003f65070 */
[----:B------:R-:W-:-:S04]  /*08b0*/  IMAD.MOV R0, RZ, RZ, -R9 ;  /* 0x000000ffff007224 */ /* 0x000fc800078e0a09 */
[----:B------:R-:W-:-:S04]  /*08c0*/  IMAD R0, R11, R0, R12 ;  /* 0x000000000b007224 */ /* 0x000fc800078e020c */
[----:B------:R-:W-:Y:S02]  /*08d0*/  IMAD.IADD R0, R10, 0x1, R0 ;  /* 0x000000010a007824 */ /* 0x000fe400078e0200 */
[----:B------:R-:W-:Y:S02]  /*08e0*/  IMAD.MOV.U32 R10, RZ, RZ, R2 ;  /* 0x000000ffff0a7224 */ /* 0x000fe400078e0002 */
[----:B------:R-:W-:Y:S02]  /*08f0*/  IMAD R2, R0, 0x80, R3 ;  /* 0x0000008000027824 */ /* 0x000fe400078e0203 */
[----:B------:R-:W-:-:S03]  /*0900*/  IMAD R7, R10, R15, RZ ;  /* 0x0000000f0a077224 */ /* 0x000fc600078e02ff */
[----:B------:R-:W-:Y:S01]  /*0910*/  IABS R0, R2 ;  /* 0x0000000200007213 */ /* 0x000fe20000000000 */
[----:B------:R-:W-:Y:S01]  /*0920*/  IMAD.HI.U32 R4, R5, R7, R4 ;  /* 0x0000000705047227 */ /* 0x000fe200078e0004 */
[----:B------:R-:W-:Y:S01]  /*0930*/  ISETP.GE.AND P5, PT, R2, RZ, PT ;  /* 0x000000ff0200720c */ /* 0x000fe20003fa6270 */
[----:B------:R-:W1:Y:S02]  /*0940*/  LDS R7, [UR16] ;  /* 0x00000010ff077984 */ /* 0x000e640008000800 */
[----:B------:R-:W-:Y:S02]  /*0950*/  VIADD R5, R6, 0xffffffe ;  /* 0x0ffffffe06057836 */ /* 0x000fe40000000000 */
[----:B------:R-:W-:Y:S01]  /*0960*/  IMAD.MOV.U32 R6, RZ, RZ, R0 ;  /* 0x000000ffff067224 */ /* 0x000fe200078e0000 */
[----:B------:R-:W-:-:S03]  /*0970*/  SHF.R.U32.HI R0, RZ, 0x5, R70 ;  /* 0x00000005ff007819 */ /* 0x000fc60000011646 */
[----:B------:R-:W2:Y:S01]  /*0980*/  F2I.FTZ.U32.TRUNC.NTZ R5, R5 ;  /* 0x0000000500057305 */ /* 0x000ea2000021f000 */
[----:B------:R-:W-:Y:S01]  /*0990*/  IMAD.HI.U32 R4, R4, R6, RZ ;  /* 0x0000000604047227 */ /* 0x000fe200078e00ff */
[----:B------:R-:W-:-:S03]  /*09a0*/  R2UR UR8, R0 ;  /* 0x00000000000872ca */ /* 0x000fc600000e0000 */
[----:B------:R-:W-:Y:S02]  /*09b0*/  IMAD.MOV R4, RZ, RZ, -R4 ;  /* 0x000000ffff047224 */ /* 0x000fe400078e0a04 */
[----:B------:R-:W-:Y:S02]  /*09c0*/  IMAD.SHL.U32 R0, R9, 0x40, RZ ;  /* 0x0000004009007824 */ /* 0x000fe400078e00ff */
[C---:B------:R-:W-:Y:S01]  /*09d0*/  IMAD R6, R15.reuse, R4, R6 ;  /* 0x000000040f067224 */ /* 0x040fe200078e0206 */
[----:B------:R-:W3:Y:S01]  /*09e0*/  LDC R9, c[0x0][0x3a0] ;  /* 0x0000e800ff097b82 */ /* 0x000ee20000000800 */
[----:B------:R-:W-:Y:S01]  /*09f0*/  IMAD.MOV.U32 R4, RZ, RZ, RZ ;  /* 0x000000ffff047224 */ /* 0x000fe200078e00ff */
[C---:B------:R-:W-:Y:S02]  /*0a00*/  LOP3.LUT R13, R0.reuse, R13, RZ, 0xfc, !PT ;  /* 0x0000000d000d7212 */ /* 0x040fe400078efcff */
[----:B------:R-:W-:Y:S01]  /*0a10*/  ISETP.GT.U32.AND P0, PT, R15, R6, PT ;  /* 0x000000060f00720c */ /* 0x000fe20003f04070 */
[--C-:B--2---:R-:W-:Y:S01]  /*0a20*/  IMAD.MOV R11, RZ, RZ, -R5.reuse ;  /* 0x000000ffff0b7224 */ /* 0x104fe200078e0a05 */
[----:B------:R-:W-:Y:S01]  /*0a30*/  IABS R47, R13 ;  /* 0x0000000d002f7213 */ /* 0x000fe20000000000 */
[----:B------:R-:W-:Y:S01]  /*0a40*/  VIADD R12, R0, UR8 ;  /* 0x00000008000c7c36 */ /* 0x000fe20008000000 */
[----:B------:R-:W-:Y:S01]  /*0a50*/  LOP3.LUT R62, R13, 0x4, RZ, 0xfc, !PT ;  /* 0x000000040d3e7812 */ /* 0x000fe200078efcff */
[----:B------:R-:W-:Y:S01]  /*0a60*/  IMAD R11, R11, R8, RZ ;  /* 0x000000080b0b7224 */ /* 0x000fe200078e02ff */
[----:B------:R-:W-:Y:S01]  /*0a70*/  LOP3.LUT R60, R13, 0x8, RZ, 0xfc, !PT ;  /* 0x000000080d3c7812 */ /* 0x000fe200078efcff */
[----:B------:R-:W-:Y:S01]  /*0a80*/  VIADD R48, R12, 0x1c ;  /* 0x0000001c0c307836 */ /* 0x000fe20000000000 */
[----:B------:R-:W-:Y:S01]  /*0a90*/  IABS R51, R62 ;  /* 0x0000003e00337213 */ /* 0x000fe20000000000 */
[----:B------:R-:W-:Y:S01]  /*0aa0*/  IMAD.HI.U32 R11, R5, R11, R4 ;  /* 0x0000000b050b7227 */ /* 0x000fe200078e0004 */
[----:B------:R-:W-:Y:S01]  /*0ab0*/  IABS R45, R60 ;  /* 0x0000003c002d7213 */ /* 0x000fe20000000000 */
[----:B------:R-:W-:Y:S01]  /*0ac0*/  USHF.L.U32 UR4, UR8, 0x15, URZ ;  /* 0x0000001508047899 */ /* 0x000fe200080006ff */
[----:B------:R-:W-:Y:S01]  /*0ad0*/  IABS R49, R48 ;  /* 0x0000003000317213 */ /* 0x000fe20000000000 */
[----:B------:R-:W-:-:S02]  /*0ae0*/  @!P0 IMAD.IADD R6, R6, 0x1, -R15 ;  /* 0x0000000106068824 */ /* 0x000fc400078e0a0f */
[----:B------:R-:W-:Y:S01]  /*0af0*/  IMAD.HI.U32 R4, R11, R47, RZ ;  /* 0x0000002f0b047227 */ /* 0x000fe200078e00ff */
[----:B------:R-:W-:Y:S01]  /*0b00*/  ULOP3.LUT UR4, UR4, 0x600000, URZ, 0xc0, !UPT ;  /* 0x0060000004047892 */ /* 0x000fe2000f8ec0ff */
[----:B------:R-:W-:Y:S01]  /*0b10*/  BAR.SYNC.DEFER_BLOCKING 0x0 ;  /* 0x0000000000007b1d */ /* 0x000fe20000010000 */
[----:B------:R-:W-:Y:S01]  /*0b20*/  ISETP.GT.U32.AND P0, PT, R15, R6, PT ;  /* 0x000000060f00720c */ /* 0x000fe20003f04070 */
[----:B------:R-:W-:Y:S01]  /*0b30*/  IMAD.MOV R4, RZ, RZ, -R4 ;  /* 0x000000ffff047224 */ /* 0x000fe200078e0a04 */
[----:B-1----:R-:W-:Y:S01]  /*0b40*/  R2UR UR17, R7 ;  /* 0x00000000071172ca */ /* 0x002fe200000e0000 */
[----:B------:R-:W-:-:S04]  /*0b50*/  IMAD.HI.U32 R5, R11, R49, RZ ;  /* 0x000000310b057227 */ /* 0x000fc800078e00ff */
[C---:B------:R-:W-:Y:S02]  /*0b60*/  IMAD R47, R8.reuse, R4, R47 ;  /* 0x00000004082f7224 */ /* 0x040fe400078e022f */
[----:B------:R-:W-:Y:S02]  /*0b70*/  IMAD.MOV R5, RZ, RZ, -R5 ;  /* 0x000000ffff057224 */ /* 0x000fe400078e0a05 */
[----:B---3--:R-:W-:Y:S02]  /*0b80*/  VIADD R4, R9, 0xffffffff ;  /* 0xffffffff09047836 */ /* 0x008fe40000000000 */
[----:B------:R-:W-:Y:S02]  /*0b90*/  IMAD R49, R8, R5, R49 ;  /* 0x0000000508317224 */ /* 0x000fe400078e0231 */
[----:B------:R-:W-:Y:S01]  /*0ba0*/  @!P0 IMAD.IADD R6, R6, 0x1, -R15 ;  /* 0x0000000106068824 */ /* 0x000fe200078e0a0f */
[----:B------:R-:W-:Y:S01]  /*0bb0*/  ISETP.GE.U32.AND P2, PT, R4, 0x7fffffe0, PT ;  /* 0x7fffffe00400780c */ /* 0x000fe20003f46070 */
[----:B------:R-:W-:Y:S01]  /*0bc0*/  IMAD.HI.U32 R7, R11, R51, RZ ;  /* 0x000000330b077227 */ /* 0x000fe200078e00ff */
[----:B------:R-:W1:Y:S01]  /*0bd0*/  LDC.64 R4, c[0x0][0x3a8] ;  /* 0x0000ea00ff047b82 */ /* 0x000e620000000a00 */
[----:B------:R-:W-:-:S02]  /*0be0*/  ISETP.NE.AND P0, PT, R56, RZ, PT ;  /* 0x000000ff3800720c */ /* 0x000fc40003f05270 */
[----:B------:R-:W-:-:S04]  /*0bf0*/  IMAD.HI.U32 R10, R11, R45, RZ ;  /* 0x0000002d0b0a7227 */ /* 0x000fc800078e00ff */
[----:B------:R-:W-:Y:S02]  /*0c00*/  VIADD R14, R9, 0xfffffffe ;  /* 0xfffffffe090e7836 */ /* 0x000fe40000000000 */
[----:B------:R-:W-:Y:S02]  /*0c10*/  IMAD.MOV.U32 R15, RZ, RZ, R6 ;  /* 0x000000ffff0f7224 */ /* 0x000fe400078e0006 */
[----:B------:R-:W-:Y:S01]  /*0c20*/  IMAD.MOV R7, RZ, RZ, -R7 ;  /* 0x000000ffff077224 */ /* 0x000fe200078e0a07 */
[----:B------:R-:W-:Y:S01]  /*0c30*/  ISETP.GE.U32.AND P4, PT, R14, 0x7fffffdf, PT ;  /* 0x7fffffdf0e00780c */ /* 0x000fe20003f86070 */
[----:B------:R-:W-:Y:S02]  /*0c40*/  IMAD.MOV R10, RZ, RZ, -R10 ;  /* 0x000000ffff0a7224 */ /* 0x000fe400078e0a0a */
[----:B------:R-:W-:Y:S01]  /*0c50*/  @!P5 IMAD.MOV R15, RZ, RZ, -R15 ;  /* 0x000000ffff0fd224 */ /* 0x000fe200078e0a0f */
[----:B------:R-:W-:Y:S01]  /*0c60*/  @!P0 LOP3.LUT R15, RZ, R56, RZ, 0x33, !PT ;  /* 0x00000038ff0f8212 */ /* 0x000fe200078e33ff */
[----:B------:R-:W-:-:S02]  /*0c70*/  IMAD R51, R8, R7, R51 ;  /* 0x0000000708337224 */ /* 0x000fc400078e0233 */
[----:B------:R-:W-:Y:S02]  /*0c80*/  IMAD R45, R8, R10, R45 ;  /* 0x0000000a082d7224 */ /* 0x000fe400078e022d */
[----:B------:R-:W-:Y:S01]  /*0c90*/  VIADD R7, R9, 0xfffffffd ;  /* 0xfffffffd09077836 */ /* 0x000fe20000000000 */
[----:B----4-:R-:W-:Y:S06]  /*0ca0*/  @P1 BRA `(.L_x_5) ;  /* 0x0000000000181947 */ /* 0x010fec0003800000 */
[----:B------:R-:W-:Y:S01]  /*0cb0*/  ELECT P0, URZ, PT ;  /* 0x0000000000ff782f */ /* 0x000fe20003800000 */
[----:B------:R-:W-:Y:S01]  /*0cc0*/  IMAD.MOV.U32 R6, RZ, RZ, 0x1 ;  /* 0x00000001ff067424 */ /* 0x000fe200078e00ff */
[----:B------:R-:W-:Y:S01]  /*0cd0*/  UMOV UR6, 0x40 ;  /* 0x0000004000067882 */ /* 0x000fe20000000000 */
[----:B------:R-:W-:Y:S01]  /*0ce0*/  UVIRTCOUNT.DEALLOC.SMPOOL 0x80 ;  /* 0x000000800000784c */ /* 0x000fe20000000000 */
[----:B------:R-:W-:-:S09]  /*0cf0*/  ULEA UR6, UR5, UR6, 0x18 ;  /* 0x0000000605067291 */ /* 0x000fd2000f8ec0ff */
[----:B------:R2:W-:Y:S03]  /*0d00*/  @P0 STS.U8 [UR6], R6 ;  /* 0x00000006ff000988 */ /* 0x0005e60008000006 */
.L_x_5:
[----:B------:R-:W-:Y:S01]  /*0d10*/  UIADD3 UR12, UPT, UPT, UR17, UR4, URZ ;  /* 0x00000004110c7290 */ /* 0x000fe2000fffe0ff */
[----:B--2---:R-:W-:Y:S01]  /*0d20*/  VIADD R6, R9, 0xfffffffc ;  /* 0xfffffffc09067836 */ /* 0x004fe20000000000 */
[----:B------:R-:W-:Y:S01]  /*0d30*/  VOTEU.ALL UP0, P3 ;  /* 0x0000000000ff7886 */ /* 0x000fe20001800000 */
[----:B------:R-:W-:Y:S01]  /*0d40*/  UIADD3 UR10, UPT, UPT, UR16, 0x3000, URZ ;  /* 0x00003000100a7890 */ /* 0x000fe2000fffe0ff */
[----:B------:R-:W-:Y:S01]  /*0d50*/  IMAD R15, R15, UR9, RZ ;  /* 0x000000090f0f7c24 */ /* 0x000fe2000f8e02ff */
[----:B------:R-:W-:Y:S01]  /*0d60*/  VOTEU.ALL UP1, P3 ;  /* 0x0000000000ff7886 */ /* 0x000fe20001820000 */
[----:B------:R-:W-:Y:S01]  /*0d70*/  ISETP.GE.U32.AND P5, PT, R6, 0x7fffffdd, PT ;  /* 0x7fffffdd0600780c */ /* 0x000fe20003fa6070 */
[----:B------:R-:W-:Y:S01]  /*0d80*/  VIADD R10, R9, 0xfffffffb ;  /* 0xfffffffb090a7836 */ /* 0x000fe20000000000 */
[----:B------:R-:W-:-:S04]  /*0d90*/  @!UP0 UIADD3 UR4, UPT, UPT, -UR7, 0x100000, URZ ;  /* 0x0010000007048890 */ /* 0x000fc8000fffe1ff */
[----:B------:R-:W-:Y:S02]  /*0da0*/  @!UP0 USHF.L.U32 UR5, UR4, 0xb, URZ ;  /* 0x0000000b04058899 */ /* 0x000fe400080006ff */
[----:B------:R-:W-:Y:S01]  /*0db0*/  @!UP0 USHF.L.U32 UR4, UR4, 0x1, URZ ;  /* 0x0000000104048899 */ /* 0x000fe200080006ff */
[----:B------:R-:W-:Y:S01]  /*0dc0*/  STTM.x64 tmem[UR12], RZ ;  /* 0x000000ff000079ed */ /* 0x000fe2000834000c */
[----:B------:R-:W2:Y:S01]  /*0dd0*/  FENCE.VIEW.ASYNC.T ;  /* 0x00000000000073c6 */ /* 0x000ea20000000200 */
[----:B------:R-:W-:Y:S01]  /*0de0*/  UMOV UR13, UR10 ;  /* 0x0000000a000d7c82 */ /* 0x000fe20008000000 */
[----:B--2---:R-:W-:Y:S01]  /*0df0*/  BAR.SYNC.DEFER_BLOCKING 0x0 ;  /* 0x0000000000007b1d */ /* 0x004fe20000010000 */
[----:B------:R-:W-:Y:S02]  /*0e00*/  SHF.R.S32.HI R14, RZ, 0x1f, R15 ;  /* 0x0000001fff0e7819 */ /* 0x000fe4000001140f */
[----:B------:R-:W-:Y:S02]  /*0e10*/  IADD3 R6, P6, PT, R15, UR20, RZ ;  /* 0x000000140f067c10 */ /* 0x000fe4000ffde0ff */
[----:B------:R-:W-:-:S02]  /*0e20*/  ISETP.GE.U32.AND P0, PT, R7, 0x7fffffde, PT ;  /* 0x7fffffde0700780c */ /* 0x000fc40003f06070 */
[----:B------:R-:W-:Y:S02]  /*0e30*/  PRMT R18, RZ, 0x7610, R18 ;  /* 0x00007610ff127816 */ /* 0x000fe40000000012 */
[----:B------:R-:W-:Y:S01]  /*0e40*/  IADD3.X R7, PT, PT, R14, UR21, RZ, P6, !PT ;  /* 0x000000150e077c10 */ /* 0x000fe2000b7fe4ff */
[----:B------:R-:W2:Y:S02]  /*0e50*/  FENCE.VIEW.ASYNC.S ;  /* 0x00000000000073c6 */ /* 0x000ea40000000000 */
[----:B--2---:R2:W3:Y:S02]  /*0e60*/  @!UP1 SYNCS.EXCH.64 URZ, [UR13], UR4 ;  /* 0x000000040dff95b2 */ /* 0x0044e40008000100 */
[----:B---3--:R-:W-:Y:S01]  /*0e70*/  BAR.SYNC.DEFER_BLOCKING 0x0 ;  /* 0x0000000000007b1d */ /* 0x008fe20000010000 */
[----:B-1----:R-:W-:Y:S01]  /*0e80*/  SHF.R.S32.HI R67, RZ, 0x1f, R4 ;  /* 0x0000001fff437819 */ /* 0x002fe20000011404 */
[----:B------:R-:W-:Y:S01]  /*0e90*/  IMAD.SHL.U32 R69, R4, 0x2, RZ ;  /* 0x0000000204457824 */ /* 0x000fe200078e00ff */
[----:B------:R-:W-:-:S02]  /*0ea0*/  IADD3 R20, P6, PT, R6, R4, RZ ;  /* 0x0000000406147210 */ /* 0x000fc40007fde0ff */
[----:B------:R-:W-:Y:S01]  /*0eb0*/  PRMT R16, RZ, 0x7610, R16 ;  /* 0x00007610ff107816 */ /* 0x000fe20000000010 */
[C---:B------:R-:W-:Y:S01]  /*0ec0*/  IMAD R73, R4.reuse, 0x3, RZ ;  /* 0x0000000304497824 */ /* 0x040fe200078e02ff */
[----:B------:R-:W-:Y:S01]  /*0ed0*/  SHF.R.S32.HI R71, RZ, 0x1f, R69 ;  /* 0x0000001fff477819 */ /* 0x000fe20000011445 */
[----:B------:R-:W-:Y:S01]  /*0ee0*/  IMAD.X R21, R67, 0x1, R7, P6 ;  /* 0x0000000143157824 */ /* 0x000fe200030e0607 */
[-C--:B------:R-:W-:Y:S02]  /*0ef0*/  IADD3 R22, P6, PT, R69, R6.reuse, RZ ;  /* 0x0000000645167210 */ /* 0x080fe40007fde0ff */
[----:B------:R-:W-:Y:S01]  /*0f00*/  PRMT R17, RZ, 0x7610, R17 ;  /* 0x00007610ff117816 */ /* 0x000fe20000000011 */
[----:B------:R-:W-:Y:S01]  /*0f10*/  IMAD.SHL.U32 R77, R4, 0x4, RZ ;  /* 0x00000004044d7824 */ /* 0x000fe200078e00ff */
[----:B------:R-:W-:Y:S01]  /*0f20*/  SHF.R.S32.HI R75, RZ, 0x1f, R73 ;  /* 0x0000001fff4b7819 */ /* 0x000fe20000011449 */
[----:B------:R-:W-:Y:S01]  /*0f30*/  IMAD.X R23, R71, 0x1, R7, P6 ;  /* 0x0000000147177824 */ /* 0x000fe200030e0607 */
[----:B------:R-:W-:-:S02]  /*0f40*/  IADD3 R24, P6, PT, R73, R6, RZ ;  /* 0x0000000649187210 */ /* 0x000fc40007fde0ff */
[----:B------:R-:W-:Y:S01]  /*0f50*/  PRMT R19, RZ, 0x7610, R19 ;  /* 0x00007610ff137816 */ /* 0x000fe20000000013 */
[C---:B------:R-:W-:Y:S02]  /*0f60*/  VIADD R28, R9.reuse, 0xffffffe5 ;  /* 0xffffffe5091c7836 */ /* 0x040fe40000000000 */
[C---:B------:R-:W-:Y:S02]  /*0f70*/  VIADD R30, R9.reuse, 0xffffffe6 ;  /* 0xffffffe6091e7836 */ /* 0x040fe40000000000 */
[C---:B------:R-:W-:Y:S02]  /*0f80*/  VIADD R31, R9.reuse, 0xffffffe2 ;  /* 0xffffffe2091f7836 */ /* 0x040fe40000000000 */
[C---:B------:R-:W-:Y:S01]  /*0f90*/  VIADD R66, R9.reuse, 0xffffffe0 ;  /* 0xffffffe009427836 */ /* 0x040fe20000000000 */
[----:B------:R-:W3:Y:S01]  /*0fa0*/  @!P2 LDG.E.U8 R18, desc[UR18][R6.64] ;  /* 0x000000120612a981 */ /* 0x000ee2000c1e1100 */
[----:B------:R-:W-:Y:S01]  /*0fb0*/  ISETP.GE.U32.AND P2, PT, R10, 0x7fffffdc, PT ;  /* 0x7fffffdc0a00780c */ /* 0x000fe20003f46070 */
[----:B------:R-:W-:-:S02]  /*0fc0*/  VIADD R10, R9, 0xfffffffa ;  /* 0xfffffffa090a7836 */ /* 0x000fc40000000000 */
[C---:B------:R-:W-:Y:S01]  /*0fd0*/  VIADD R32, R9.reuse, 0xffffffe3 ;  /* 0xffffffe309207836 */ /* 0x040fe20000000000 */
[----:B------:R1:W4:Y:S01]  /*0fe0*/  @!P4 LDG.E.U8 R16, desc[UR18][R20.64] ;  /* 0x000000121410c981 */ /* 0x000322000c1e1100 */
[C---:B------:R-:W-:Y:S01]  /*0ff0*/  VIADD R34, R9.reuse, 0xffffffe7 ;  /* 0xffffffe709227836 */ /* 0x040fe20000000000 */
[----:B------:R-:W-:Y:S01]  /*1000*/  ISETP.GE.U32.AND P4, PT, R10, 0x7fffffdb, PT ;  /* 0x7fffffdb0a00780c */ /* 0x000fe20003f86070 */
[----:B------:R-:W-:Y:S01]  /*1010*/  VIADD R10, R9, 0xfffffff9 ;  /* 0xfffffff9090a7836 */ /* 0x000fe20000000000 */
[----:B------:R5:W3:Y:S01]  /*1020*/  @!P0 LDG.E.U8 R17, desc[UR18][R22.64] ;  /* 0x0000001216118981 */ /* 0x000ae2000c1e1100 */
[----:B------:R-:W-:Y:S01]  /*1030*/  IMAD.X R25, R75, 0x1, R7, P6 ;  /* 0x000000014b197824 */ /* 0x000fe200030e0607 */
[----:B------:R-:W-:Y:S01]  /*1040*/  SHF.R.S32.HI R79, RZ, 0x1f, R77 ;  /* 0x0000001fff4f7819 */ /* 0x000fe2000001144d */
[----:B------:R-:W-:Y:S01]  /*1050*/  IMAD R81, R4, 0x5, RZ ;  /* 0x0000000504517824 */ /* 0x000fe200078e02ff */
[----:B------:R-:W-:Y:S01]  /*1060*/  ISETP.GE.U32.AND P0, PT, R10, 0x7fffffda, PT ;  /* 0x7fffffda0a00780c */ /* 0x000fe20003f06070 */
[----:B------:R-:W-:Y:S01]  /*1070*/  VIADD R10, R9, 0xfffffff8 ;  /* 0xfffffff8090a7836 */ /* 0x000fe20000000000 */
[----:B------:R-:W-:Y:S01]  /*1080*/  IADD3 R26, P6, PT, R77, R6, RZ ;  /* 0x000000064d1a7210 */ /* 0x000fe20007fde0ff */
[----:B------:R0:W3:Y:S01]  /*1090*/  @!P5 LDG.E.U8 R19, desc[UR18][R24.64] ;  /* 0x000000121813d981 */ /* 0x0000e2000c1e1100 */
[----:B-1----:R-:W-:Y:S01]  /*10a0*/  VIADD R21, R9, 0xffffffec ;  /* 0xffffffec09157836 */ /* 0x002fe20000000000 */
[----:B------:R-:W-:Y:S01]  /*10b0*/  PRMT R20, RZ, 0x7610, R20 ;  /* 0x00007610ff147816 */ /* 0x000fe20000000014 */
[----:B------:R-:W-:Y:S01]  /*10c0*/  IMAD R85, R4, 0x6, RZ ;  /* 0x0000000604557824 */ /* 0x000fe200078e02ff */
[----:B------:R-:W-:Y:S01]  /*10d0*/  ISETP.GE.U32.AND P5, PT, R10, 0x7fffffd9, PT ;  /* 0x7fffffd90a00780c */ /* 0x000fe20003fa6070 */
[----:B------:R-:W-:Y:S01]  /*10e0*/  IMAD.X R27, R79, 0x1, R7, P6 ;  /* 0x000000014f1b7824 */ /* 0x000fe200030e0607 */
[----:B------:R-:W-:Y:S01]  /*10f0*/  ISETP.GE.U32.AND P6, PT, R21, 0x7fffffcd, PT ;  /* 0x7fffffcd1500780c */ /* 0x000fe20003fc6070 */
[----:B------:R-:W-:-:S02]  /*1100*/  VIADD R10, R9, 0xffffffed ;  /* 0xffffffed090a7836 */ /* 0x000fc40000000000 */
[----:B------:R-:W-:Y:S01]  /*1110*/  IMAD R89, R4, 0x7, RZ ;  /* 0x0000000704597824 */ /* 0x000fe200078e02ff */
[----:B------:R1:W3:Y:S01]  /*1120*/  @!P2 LDG.E.U8 R20, desc[UR18][R26.64] ;  /* 0x000000121a14a981 */ /* 0x0002e2000c1e1100 */
[C---:B------:R-:W-:Y:S01]  /*1130*/  VIADD R21, R9.reuse, 0xffffffee ;  /* 0xffffffee09157836 */ /* 0x040fe20000000000 */
[----:B------:R-:W-:Y:S01]  /*1140*/  ISETP.GE.U32.AND P2, PT, R10, 0x7fffffce, PT ;  /* 0x7fffffce0a00780c */ /* 0x000fe20003f46070 */
[C---:B------:R-:W-:Y:S01]  /*1150*/  VIADD R10, R9.reuse, 0xffffffef ;  /* 0xffffffef090a7836 */ /* 0x040fe20000000000 */
[----:B-----5:R-:W-:Y:S01]  /*1160*/  SEL R23, RZ, 0x1, P6 ;  /* 0x00000001ff177807 */ /* 0x020fe20003000000 */
[----:B0-----:R-:W-:Y:S01]  /*1170*/  VIADD R25, R9, 0xffffffea ;  /* 0xffffffea09197836 */ /* 0x001fe20000000000 */
[----:B------:R-:W-:Y:S01]  /*1180*/  ISETP.GE.U32.AND P6, PT, R21, 0x7fffffcf, PT ;  /* 0x7fffffcf1500780c */ /* 0x000fe20003fc6070 */
[C---:B------:R-:W-:Y:S01]  /*1190*/  VIADD R21, R9.reuse, 0xffffffe8 ;  /* 0xffffffe809157836 */ /* 0x040fe20000000000 */
[----:B------:R-:W-:Y:S01]  /*11a0*/  SEL R24, RZ, 0x1fffe, P2 ;  /* 0x0001fffeff187807 */ /* 0x000fe20001000000 */
[----:B------:R-:W-:Y:S01]  /*11b0*/  IMAD.SHL.U32 R93, R4, 0x8, RZ ;  /* 0x00000008045d7824 */ /* 0x000fe200078e00ff */
[----:B------:R-:W-:Y:S01]  /*11c0*/  ISETP.GE.U32.AND P2, PT, R10, 0x7fffffd0, PT ;  /* 0x7fffffd00a00780c */ /* 0x000fe20003f46070 */
[----:B------:R-:W-:Y:S01]  /*11d0*/  VIADD R10, R9, 0xffffffe9 ;  /* 0xffffffe9090a7836 */ /* 0x000fe20000000000 */
[----:B------:R-:W-:Y:S01]  /*11e0*/  SEL R22, RZ, 0x4, P6 ;  /* 0x00000004ff167807 */ /* 0x000fe20003000000 */
[----:B------:R-:W-:Y:S01]  /*11f0*/  IMAD.IADD R23, R23, 0x1, R24 ;  /* 0x0000000117177824 */ /* 0x000fe200078e0218 */
[----:B------:R-:W-:Y:S01]  /*1200*/  ISETP.GE.U32.AND P6, PT, R21, 0x7fffffc9, PT ;  /* 0x7fffffc91500780c */ /* 0x000fe20003fc6070 */
[C---:B------:R-:W-:Y:S01]  /*1210*/  IMAD.SHL.U32 R97, R4.reuse, 0x10, RZ ;  /* 0x0000001004617824 */ /* 0x040fe200078e00ff */
[----:B------:R-:W-:Y:S01]  /*1220*/  SEL R21, RZ, 0x7fff8, P2 ;  /* 0x0007fff8ff157807 */ /* 0x000fe20001000000 */
[----:B------:R-:W-:Y:S01]  /*1230*/  IMAD R99, R4, 0x9, RZ ;  /* 0x0000000904637824 */ /* 0x000fe200078e02ff */
[----:B------:R-:W-:Y:S01]  /*1240*/  ISETP.GE.U32.AND P2, PT, R10, 0x7fffffca, PT ;  /* 0x7fffffca0a00780c */ /* 0x000fe20003f46070 */
[----:B------:R-:W-:Y:S01]  /*1250*/  VIADD R10, R9, 0xffffffeb ;  /* 0xffffffeb090a7836 */ /* 0x000fe20000000000 */
[----:B-1----:R-:W-:Y:S01]  /*1260*/  SEL R26, RZ, 0x1, P6 ;  /* 0x00000001ff1a7807 */ /* 0x002fe20003000000 */
[C---:B------:R-:W-:Y:S01]  /*1270*/  IMAD R105, R4.reuse, 0x18, RZ ;  /* 0x0000001804697824 */ /* 0x040fe200078e02ff */
[----:B------:R-:W-:Y:S01]  /*1280*/  ISETP.GE.U32.AND P6, PT, R25, 0x7fffffcb, PT ;  /* 0x7fffffcb1900780c */ /* 0x000fe20003fc6070 */
[----:B------:R-:W-:Y:S01]  /*1290*/  VIADD R25, R9, 0xffffffe4 ;  /* 0xffffffe409197836 */ /* 0x000fe20000000000 */
[----:B------:R-:W-:Y:S01]  /*12a0*/  SEL R27, RZ, 0x1fffe, P2 ;  /* 0x0001fffeff1b7807 */ /* 0x000fe20001000000 */
[----:B------:R-:W-:Y:S01]  /*12b0*/  IMAD R109, R4, 0xa, RZ ;  /* 0x0000000a046d7824 */ /* 0x000fe200078e02ff */
[----:B------:R-:W-:Y:S01]  /*12c0*/  ISETP.GE.U32.AND P2, PT, R10, 0x7fffffcc, PT ;  /* 0x7fffffcc0a00780c */ /* 0x000fe20003f46070 */
[----:B------:R-:W-:Y:S01]  /*12d0*/  IMAD R113, R4, 0xb, RZ ;  /* 0x0000000b04717824 */ /* 0x000fe200078e02ff */
[----:B------:R-:W-:Y:S01]  /*12e0*/  SEL R10, RZ, 0x4, P6 ;  /* 0x00000004ff0a7807 */ /* 0x000fe20003000000 */
[----:B------:R-:W-:Y:S01]  /*12f0*/  IMAD.IADD R26, R26, 0x1, R27 ;  /* 0x000000011a1a7824 */ /* 0x000fe200078e021b */
[----:B------:R-:W-:Y:S01]  /*1300*/  ISETP.GE.U32.AND P6, PT, R25, 0x7fffffc5, PT ;  /* 0x7fffffc51900780c */ /* 0x000fe20003fc6070 */
[C---:B------:R-:W-:Y:S01]  /*1310*/  IMAD R117, R4.reuse, 0xc, RZ ;  /* 0x0000000c04757824 */ /* 0x040fe200078e02ff */
[----:B------:R-:W-:Y:S01]  /*1320*/  SEL R25, RZ, 0x7fff8, P2 ;  /* 0x0007fff8ff197807 */ /* 0x000fe20001000000 */
[----:B------:R-:W-:Y:S01]  /*1330*/  IMAD R121, R4, 0xd, RZ ;  /* 0x0000000d04797824 */ /* 0x000fe200078e02ff */
[----:B------:R-:W-:Y:S01]  /*1340*/  ISETP.GE.U32.AND P2, PT, R28, 0x7fffffc6, PT ;  /* 0x7fffffc61c00780c */ /* 0x000fe20003f46070 */
[----:B------:R-:W-:Y:S01]  /*1350*/  VIADD R28, R9, 0xffffffe1 ;  /* 0xffffffe1091c7836 */ /* 0x000fe20000000000 */
[----:B------:R-:W-:Y:S01]  /*1360*/  SEL R29, RZ, 0x1, P6 ;  /* 0x00000001ff1d7807 */ /* 0x000fe20003000000 */
[----:B------:R-:W-:Y:S01]  /*1370*/  IMAD R123, R4, 0xe, RZ ;  /* 0x0000000e047b7824 */ /* 0x000fe200078e02ff */
[----:B------:R-:W-:Y:S01]  /*1380*/  ISETP.GE.U32.AND P6, PT, R30, 0x7fffffc7, PT ;  /* 0x7fffffc71e00780c */ /* 0x000fe20003fc6070 */
[C---:B------:R-:W-:Y:S01]  /*1390*/  IMAD R129, R4.reuse, 0xf, RZ ;  /* 0x0000000f04817824 */ /* 0x040fe200078e02ff */
[----:B------:R-:W-:Y:S01]  /*13a0*/  SEL R30, RZ, 0x1fffe, P2 ;  /* 0x0001fffeff1e7807 */ /* 0x000fe20001000000 */
[----:B------:R-:W-:Y:S01]  /*13b0*/  IMAD R133, R4, 0x11, RZ ;  /* 0x0000001104857824 */ /* 0x000fe200078e02ff */
[----:B------:R-:W-:Y:S01]  /*13c0*/  ISETP.GE.U32.AND P2, PT, R28, 0x7fffffc2, PT ;  /* 0x7fffffc21c00780c */ /* 0x000fe20003f46070 */
[C---:B------:R-:W-:Y:S01]  /*13d0*/  IMAD R135, R4.reuse, 0x12, RZ ;  /* 0x0000001204877824 */ /* 0x040fe200078e02ff */
[----:B------:R-:W-:Y:S01]  /*13e0*/  SEL R28, RZ, 0x4, P6 ;  /* 0x00000004ff1c7807 */ /* 0x000fe20003000000 */
[----:B------:R-:W-:Y:S01]  /*13f0*/  IMAD.IADD R29, R29, 0x1, R30 ;  /* 0x000000011d1d7824 */ /* 0x000fe200078e021e */
[----:B------:R-:W-:Y:S01]  /*1400*/  ISETP.GE.U32.AND P6, PT, R31, 0x7fffffc3, PT ;  /* 0x7fffffc31f00780c */ /* 0x000fe20003fc6070 */
[C---:B------:R-:W-:Y:S01]  /*1410*/  IMAD R141, R4.reuse, 0x13, RZ ;  /* 0x00000013048d7824 */ /* 0x040fe200078e02ff */
        /* <DEDUP_REMOVED lines=9> */
[C---:B------:R-:W-:Y:S01]  /*14b0*/  IMAD R159, R4.reuse, 0x1a, RZ ;  /* 0x0000001a049f7824 */ /* 0x040fe200078e02ff */
[----:B------:R-:W-:Y:S01]  /*14c0*/  SEL R24, RZ, 0x7fff8, P6 ;  /* 0x0007fff8ff187807 */ /* 0x000fe20003000000 */
[----:B------:R-:W-:Y:S01]  /*14d0*/  IMAD R165, R4, 0x1b, RZ ;  /* 0x0000001b04a57824 */ /* 0x000fe200078e02ff */
[----:B------:R-:W-:Y:S01]  /*14e0*/  LOP3.LUT R23, R23, 0x3, RZ, 0xc0, !PT ;  /* 0x0000000317177812 */ /* 0x000fe200078ec0ff */
[----:B------:R-:W-:Y:S01]  /*14f0*/  IMAD.IADD R32, R32, 0x1, R33 ;  /* 0x0000000120207824 */ /* 0x000fe200078e0221 */
[----:B------:R-:W-:Y:S01]  /*1500*/  ISETP.GE.U32.AND P6, PT, R34, 0x7fffffc8, PT ;  /* 0x7fffffc82200780c */ /* 0x000fe20003fc6070 */
[----:B------:R-:W-:Y:S01]  /*1510*/  IMAD R169, R4, 0x1c, RZ ;  /* 0x0000001c04a97824 */ /* 0x000fe200078e02ff */
[----:B------:R-:W-:Y:S01]  /*1520*/  LOP3.LUT R26, R26, 0x3, RZ, 0xc0, !PT ;  /* 0x000000031a1a7812 */ /* 0x000fe200078ec0ff */
[----:B--2---:R-:W0:Y:S01]  /*1530*/  LDCU UR4, c[0x0][0x3b0] ;  /* 0x00007600ff0477ac */ /* 0x004e220008000800 */
[----:B------:R-:W-:-:S02]  /*1540*/  LOP3.LUT R32, R32, 0x3, RZ, 0xc0, !PT ;  /* 0x0000000320207812 */ /* 0x000fc400078ec0ff */
[----:B------:R-:W-:Y:S02]  /*1550*/  IADD3 R22, PT, PT, R23, R21, R22 ;  /* 0x0000001517167210 */ /* 0x000fe40007ffe016 */
[----:B------:R-:W-:Y:S02]  /*1560*/  IADD3 R10, PT, PT, R26, R25, R10 ;  /* 0x000000191a0a7210 */ /* 0x000fe40007ffe00a */
[----:B------:R-:W-:Y:S02]  /*1570*/  IADD3 R31, PT, PT, R32, R24, R31 ;  /* 0x00000018201f7210 */ /* 0x000fe40007ffe01f */
[----:B------:R-:W-:Y:S01]  /*1580*/  SEL R21, RZ, 0x7fff8, P6 ;  /* 0x0007fff8ff157807 */ /* 0x000fe20003000000 */
[----:B------:R-:W-:Y:S01]  /*1590*/  IMAD.SHL.U32 R10, R10, 0x100, RZ ;  /* 0x000001000a0a7824 */ /* 0x000fe200078e00ff */
[----:B------:R-:W-:Y:S02]  /*15a0*/  LOP3.LUT R29, R29, 0x3, RZ, 0xc0, !PT ;  /* 0x000000031d1d7812 */ /* 0x000fe400078ec0ff */
[----:B------:R-:W-:-:S02]  /*15b0*/  LOP3.LUT R31, R31, 0xf, RZ, 0xc0, !PT ;  /* 0x0000000f1f1f7812 */ /* 0x000fc400078ec0ff */
[----:B------:R-:W-:Y:S02]  /*15c0*/  IADD3 R28, PT, PT, R29, R21, R28 ;  /* 0x000000151d1c7210 */ /* 0x000fe40007ffe01c */
[----:B------:R-:W-:Y:S02]  /*15d0*/  SHF.R.S32.HI R83, RZ, 0x1f, R81 ;  /* 0x0000001fff537819 */ /* 0x000fe40000011451 */
[-C--:B------:R-:W-:Y:S01]  /*15e0*/  IADD3 R24, P6, PT, R81, R6.reuse, RZ ;  /* 0x0000000651187210 */ /* 0x080fe20007fde0ff */
[----:B------:R-:W-:Y:S01]  /*15f0*/  IMAD R28, R28, 0x10, R31 ;  /* 0x000000101c1c7824 */ /* 0x000fe200078e021f */
[----:B------:R-:W-:Y:S02]  /*1600*/  LOP3.LUT R23, R10, 0xf00, RZ, 0xe2, !PT ;  /* 0x00000f000a177812 */ /* 0x000fe400078ee2ff */
[----:B------:R-:W-:Y:S01]  /*1610*/  PRMT R21, RZ, 0x7610, R21 ;  /* 0x00007610ff157816 */ /* 0x000fe20000000015 */
[----:B------:R-:W-:Y:S01]  /*1620*/  IMAD.X R25, R83, 0x1, R7, P6 ;  /* 0x0000000153197824 */ /* 0x000fe200030e0607 */
[----:B------:R-:W-:Y:S01]  /*1630*/  SHF.R.S32.HI R87, RZ, 0x1f, R85 ;  /* 0x0000001fff577819 */ /* 0x000fe20000011455 */
[----:B------:R-:W-:Y:S01]  /*1640*/  VIADD R10, R9, 0xfffffff7 ;  /* 0xfffffff7090a7836 */ /* 0x000fe20000000000 */
[----:B------:R-:W-:Y:S01]  /*1650*/  IADD3 R26, P6, PT, R85, R6, RZ ;  /* 0x00000006551a7210 */ /* 0x000fe20007fde0ff */
[----:B------:R-:W-:Y:S01]  /*1660*/  IMAD R23, R22, 0x1000, R23 ;  /* 0x0000100016177824 */ /* 0x000fe200078e0217 */
[----:B------:R-:W-:Y:S01]  /*1670*/  LOP3.LUT R28, R28, 0xff, RZ, 0xc0, !PT ;  /* 0x000000ff1c1c7812 */ /* 0x000fe200078ec0ff */
[----:B------:R1:W2:Y:S01]  /*1680*/  @!P4 LDG.E.U8 R21, desc[UR18][R24.64] ;  /* 0x000000121815c981 */ /* 0x0002a2000c1e1100 */
[----:B------:R-:W-:Y:S01]  /*1690*/  ISETP.GE.U32.AND P4, PT, R10, 0x7fffffd8, PT ;  /* 0x7fffffd80a00780c */ /* 0x000fe20003f86070 */
[----:B------:R-:W-:Y:S01]  /*16a0*/  IMAD.X R27, R87, 0x1, R7, P6 ;  /* 0x00000001571b7824 */ /* 0x000fe200030e0607 */
[----:B------:R-:W-:Y:S01]  /*16b0*/  PRMT R22, RZ, 0x7610, R22 ;  /* 0x00007610ff167816 */ /* 0x000fe20000000016 */
[----:B------:R-:W-:Y:S01]  /*16c0*/  IMAD.IADD R10, R23, 0x1, R28 ;  /* 0x00000001170a7824 */ /* 0x000fe200078e021c */
[----:B------:R-:W-:-:S02]  /*16d0*/  SHF.R.S32.HI R91, RZ, 0x1f, R89 ;  /* 0x0000001fff5b7819 */ /* 0x000fc40000011459 */
[----:B------:R-:W-:Y:S01]  /*16e0*/  IADD3 R28, P6, PT, R89, R6, RZ ;  /* 0x00000006591c7210 */ /* 0x000fe20007fde0ff */
[----:B-1----:R-:W-:Y:S01]  /*16f0*/  VIADD R24, R9, 0xfffffff6 ;  /* 0xfffffff609187836 */ /* 0x002fe20000000000 */
[----:B------:R-:W-:-:S03]  /*1700*/  LOP3.LUT R10, R10, 0xffff, RZ, 0xc0, !PT ;  /* 0x0000ffff0a0a7812 */ /* 0x000fc600078ec0ff */
[----:B------:R-:W-:Y:S01]  /*1710*/  IMAD.X R29, R91, 0x1, R7, P6 ;  /* 0x000000015b1d7824 */ /* 0x000fe200030e0607 */
[----:B------:R-:W-:Y:S01]  /*1720*/  PRMT R23, RZ, 0x7610, R23 ;  /* 0x00007610ff177816 */ /* 0x000fe20000000017 */
[----:B------:R1:W5:Y:S01]  /*1730*/  @!P0 LDG.E.U8 R22, desc[UR18][R26.64] ;  /* 0x000000121a168981 */ /* 0x000362000c1e1100 */
[----:B------:R-:W-:Y:S02]  /*1740*/  SHF.R.S32.HI R95, RZ, 0x1f, R93 ;  /* 0x0000001fff5f7819 */ /* 0x000fe4000001145d */
[----:B------:R-:W-:Y:S02]  /*1750*/  IADD3 R30, P6, PT, R93, R6, RZ ;  /* 0x000000065d1e7210 */ /* 0x000fe40007fde0ff */
[----:B------:R-:W-:Y:S01]  /*1760*/  ISETP.GE.U32.AND P0, PT, R24, 0x7fffffd7, PT ;  /* 0x7fffffd71800780c */ /* 0x000fe20003f06070 */
[----:B------:R0:W2:Y:S01]  /*1770*/  @!P5 LDG.E.U8 R23, desc[UR18][R28.64] ;  /* 0x000000121c17d981 */ /* 0x0000a2000c1e1100 */
[----:B------:R-:W-:Y:S01]  /*1780*/  SHF.R.U32.HI R24, RZ, 0xf, R10 ;  /* 0x0000000fff187819 */ /* 0x000fe2000001160a */
[----:B------:R-:W-:Y:S01]  /*1790*/  IMAD.X R31, R95, 0x1, R7, P6 ;  /* 0x000000015f1f7824 */ /* 0x000fe200030e0607 */
[----:B------:R-:W-:-:S02]  /*17a0*/  SHF.R.S32.HI R101, RZ, 0x1f, R97 ;  /* 0x0000001fff657819 */ /* 0x000fc40000011461 */
[----:B------:R-:W-:Y:S02]  /*17b0*/  LOP3.LUT P5, RZ, R24, 0x1, RZ, 0xc0, !PT ;  /* 0x0000000118ff7812 */ /* 0x000fe400078ac0ff */
[-C--:B------:R-:W-:Y:S02]  /*17c0*/  IADD3 R34, P6, PT, R97, R6.reuse, RZ ;  /* 0x0000000661227210 */ /* 0x080fe40007fde0ff */
[----:B------:R-:W-:Y:S01]  /*17d0*/  PRMT R24, RZ, 0x7610, R24 ;  /* 0x00007610ff187816 */ /* 0x000fe20000000018 */
[----:B------:R-:W-:Y:S01]  /*17e0*/  VIADD R25, R9, 0xfffffff5 ;  /* 0xfffffff509197836 */ /* 0x000fe20000000000 */
[----:B------:R-:W-:Y:S01]  /*17f0*/  SHF.R.S32.HI R103, RZ, 0x1f, R99 ;  /* 0x0000001fff677819 */ /* 0x000fe20000011463 */
[--C-:B------:R-:W-:Y:S01]  /*1800*/  IMAD.X R35, R101, 0x1, R7.reuse, P6 ;  /* 0x0000000165237824 */ /* 0x100fe200030e0607 */
[----:B------:R-:W-:Y:S02]  /*1810*/  IADD3 R32, P6, PT, R99, R6, RZ ;  /* 0x0000000663207210 */ /* 0x000fe40007fde0ff */
[----:B-1----:R-:W-:Y:S01]  /*1820*/  PRMT R26, RZ, 0x7610, R26 ;  /* 0x00007610ff1a7816 */ /* 0x002fe2000000001a */
[----:B------:R1:W2:Y:S01]  /*1830*/  @!P4 LDG.E.U8 R24, desc[UR18][R30.64] ;  /* 0x000000121e18c981 */ /* 0x0002a2000c1e1100 */
[----:B------:R-:W-:Y:S01]  /*1840*/  ISETP.GE.U32.AND P4, PT, R25, 0x7fffffd6, PT ;  /* 0x7fffffd61900780c */ /* 0x000fe20003f86070 */
[----:B------:R-:W-:Y:S01]  /*1850*/  IMAD.X R33, R103, 0x1, R7, P6 ;  /* 0x0000000167217824 */ /* 0x000fe200030e0607 */
[----:B------:R-:W-:-:S02]  /*1860*/  PRMT R25, RZ, 0x7610, R25 ;  /* 0x00007610ff197816 */ /* 0x000fc40000000019 */
[----:B------:R-:W-:Y:S01]  /*1870*/  SHF.R.U32.HI R27, RZ, 0x7, R10 ;  /* 0x00000007ff1b7819 */ /* 0x000fe2000001160a */
[----:B------:R-:W2:Y:S03]  /*1880*/  @P5 LDG.E.U8 R26, desc[UR18][R34.64] ;  /* 0x00000012221a5981 */ /* 0x000ea6000c1e1100 */
[----:B------:R-:W-:Y:S01]  /*1890*/  LOP3.LUT P5, RZ, R27, 0x1, RZ, 0xc0, !PT ;  /* 0x000000011bff7812 */ /* 0x000fe200078ac0ff */
[----:B------:R1:W2:Y:S01]  /*18a0*/  @!P0 LDG.E.U8 R25, desc[UR18][R32.64] ;  /* 0x0000001220198981 */ /* 0x0002a2000c1e1100 */
[----:B------:R-:W-:Y:S02]  /*18b0*/  SHF.R.S32.HI R107, RZ, 0x1f, R105 ;  /* 0x0000001fff6b7819 */ /* 0x000fe40000011469 */
[----:B------:R-:W-:Y:S01]  /*18c0*/  IADD3 R36, P0, PT, R105, R6, RZ ;  /* 0x0000000669247210 */ /* 0x000fe20007f1e0ff */
[----:B------:R-:W-:Y:S01]  /*18d0*/  VIADD R27, R9, 0xfffffff4 ;  /* 0xfffffff4091b7836 */ /* 0x000fe20000000000 */
[----:B0-----:R-:W-:-:S03]  /*18e0*/  PRMT R28, RZ, 0x7610, R28 ;  /* 0x00007610ff1c7816 */ /* 0x001fc6000000001c */
[----:B------:R-:W-:Y:S01]  /*18f0*/  IMAD.X R37, R107, 0x1, R7, P0 ;  /* 0x000000016b257824 */ /* 0x000fe200000e0607 */
[----:B------:R-:W-:Y:S01]  /*1900*/  ISETP.GE.U32.AND P6, PT, R27, 0x7fffffd5, PT ;  /* 0x7fffffd51b00780c */ /* 0x000fe20003fc6070 */
[----:B------:R-:W-:Y:S01]  /*1910*/  VIADD R29, R9, 0xfffffff3 ;  /* 0xfffffff3091d7836 */ /* 0x000fe20000000000 */
[----:B------:R-:W-:Y:S02]  /*1920*/  SHF.R.S32.HI R111, RZ, 0x1f, R109 ;  /* 0x0000001fff6f7819 */ /* 0x000fe4000001146d */
[-C--:B-1----:R-:W-:Y:S01]  /*1930*/  IADD3 R30, P0, PT, R109, R6.reuse, RZ ;  /* 0x000000066d1e7210 */ /* 0x082fe20007f1e0ff */
[----:B------:R0:W2:Y:S01]  /*1940*/  @P5 LDG.E.U8 R28, desc[UR18][R36.64] ;  /* 0x00000012241c5981 */ /* 0x0000a2000c1e1100 */
[----:B------:R-:W-:Y:S02]  /*1950*/  SHF.R.S32.HI R115, RZ, 0x1f, R113 ;  /* 0x0000001fff737819 */ /* 0x000fe40000011471 */
[----:B------:R-:W-:Y:S01]  /*1960*/  IADD3 R32, P5, PT, R113, R6, RZ ;  /* 0x0000000671207210 */ /* 0x000fe20007fbe0ff */
[----:B------:R-:W-:Y:S01]  /*1970*/  IMAD.X R31, R111, 0x1, R7, P0 ;  /* 0x000000016f1f7824 */ /* 0x000fe200000e0607 */
[----:B------:R-:W-:Y:S01]  /*1980*/  ISETP.GE.U32.AND P0, PT, R29, 0x7fffffd4, PT ;  /* 0x7fffffd41d00780c */ /* 0x000fe20003f06070 */
[----:B------:R-:W-:Y:S01]  /*1990*/  VIADD R34, R9, 0xfffffff2 ;  /* 0xfffffff209227836 */ /* 0x000fe20000000000 */
[----:B------:R-:W-:Y:S01]  /*19a0*/  PRMT R29, RZ, 0x7610, R29 ;  /* 0x00007610ff1d7816 */ /* 0x000fe2000000001d */
[----:B------:R-:W-:Y:S01]  /*19b0*/  IMAD.X R33, R115, 0x1, R7, P5 ;  /* 0x0000000173217824 */ /* 0x000fe200028e0607 */
[----:B------:R-:W-:Y:S01]  /*19c0*/  PRMT R27, RZ, 0x7610, R27 ;  /* 0x00007610ff1b7816 */ /* 0x000fe2000000001b */
[----:B------:R-:W-:Y:S01]  /*19d0*/  VIADD R35, R9, 0xfffffff1 ;  /* 0xfffffff109237836 */ /* 0x000fe20000000000 */
[----:B------:R-:W-:-:S02]  /*19e0*/  ISETP.GE.U32.AND P5, PT, R34, 0x7fffffd3, PT ;  /* 0x7fffffd32200780c */ /* 0x000fc40003fa6070 */
[----:B------:R-:W2:Y:S01]  /*19f0*/  @!P6 LDG.E.U8 R29, desc[UR18][R32.64] ;  /* 0x00000012201de981 */ /* 0x000ea2000c1e1100 */
[----:B------:R-:W-:Y:S02]  /*1a00*/  SHF.R.S32.HI R119, RZ, 0x1f, R117 ;  /* 0x0000001fff777819 */ /* 0x000fe40000011475 */
[-C--:B------:R-:W-:Y:S01]  /*1a10*/  IADD3 R34, P6, PT, R117, R6.reuse, RZ ;  /* 0x0000000675227210 */ /* 0x080fe20007fde0ff */
[----:B------:R1:W2:Y:S01]  /*1a20*/  @!P4 LDG.E.U8 R27, desc[UR18][R30.64] ;  /* 0x000000121e1bc981 */ /* 0x0002a2000c1e1100 */
[----:B------:R-:W-:Y:S02]  /*1a30*/  ISETP.GE.U32.AND P4, PT, R35, 0x7fffffd2, PT ;  /* 0x7fffffd22300780c */ /* 0x000fe40003f86070 */
[----:B------:R-:W-:Y:S01]  /*1a40*/  SHF.R.S32.HI R125, RZ, 0x1f, R121 ;  /* 0x0000001fff7d7819 */ /* 0x000fe20000011479 */
[----:B------:R-:W-:Y:S01]  /*1a50*/  IMAD.X R35, R119, 0x1, R7, P6 ;  /* 0x0000000177237824 */ /* 0x000fe200030e0607 */
[----:B0-----:R-:W-:Y:S02]  /*1a60*/  IADD3 R36, P6, PT, R121, R6, RZ ;  /* 0x0000000679247210 */ /* 0x001fe40007fde0ff */
[----:B------:R-:W-:-:S02]  /*1a70*/  SHF.R.S32.HI R127, RZ, 0x1f, R123 ;  /* 0x0000001fff7f7819 */ /* 0x000fc4000001147b */
[----:B-1----:R-:W-:Y:S01]  /*1a80*/  PRMT R31, RZ, 0x7610, R31 ;  /* 0x00007610ff1f7816 */ /* 0x002fe2000000001f */
[----:B------:R-:W-:Y:S02]  /*1a90*/  VIADD R30, R9, 0xfffffff0 ;  /* 0xfffffff0091e7836 */ /* 0x000fe40000000000 */
[--C-:B------:R-:W-:Y:S01]  /*1aa0*/  IMAD.X R37, R125, 0x1, R7.reuse, P6 ;  /* 0x000000017d257824 */ /* 0x100fe200030e0607 */
[----:B------:R-:W-:Y:S02]  /*1ab0*/  IADD3 R38, P6, PT, R123, R6, RZ ;  /* 0x000000067b267210 */ /* 0x000fe40007fde0ff */
[----:B------:R-:W-:Y:S01]  /*1ac0*/  PRMT R32, RZ, 0x7610, R32 ;  /* 0x00007610ff207816 */ /* 0x000fe20000000020 */
[----:B------:R-:W2:Y:S01]  /*1ad0*/  @!P0 LDG.E.U8 R31, desc[UR18][R34.64] ;  /* 0x00000012221f8981 */ /* 0x000ea2000c1e1100 */
[----:B------:R-:W-:Y:S01]  /*1ae0*/  ISETP.GE.U32.AND P0, PT, R30, 0x7fffffd1, PT ;  /* 0x7fffffd11e00780c */ /* 0x000fe20003f06070 */
[----:B------:R-:W-:Y:S01]  /*1af0*/  IMAD.X R39, R127, 0x1, R7, P6 ;  /* 0x000000017f277824 */ /* 0x000fe200030e0607 */
[----:B------:R-:W-:-:S02]  /*1b00*/  PRMT R30, RZ, 0x7610, R30 ;  /* 0x00007610ff1e7816 */ /* 0x000fc4000000001e */
[--C-:B------:R-:W-:Y:S01]  /*1b10*/  SHF.R.U32.HI R33, RZ, 0xe, R10.reuse ;  /* 0x0000000eff217819 */ /* 0x100fe2000001160a */
[----:B------:R-:W2:Y:S01]  /*1b20*/  @!P5 LDG.E.U8 R32, desc[UR18][R36.64] ;  /* 0x000000122420d981 */ /* 0x000ea2000c1e1100 */
[----:B------:R-:W-:Y:S02]  /*1b30*/  SHF.R.S32.HI R131, RZ, 0x1f, R129 ;  /* 0x0000001fff837819 */ /* 0x000fe40000011481 */
[----:B------:R-:W-:Y:S01]  /*1b40*/  IADD3 R40, P6, PT, R129, R6, RZ ;  /* 0x0000000681287210 */ /* 0x000fe20007fde0ff */
[----:B------:R0:W2:Y:S01]  /*1b50*/  @!P4 LDG.E.U8 R30, desc[UR18][R38.64] ;  /* 0x00000012261ec981 */ /* 0x0000a2000c1e1100 */
[----:B------:R-:W-:Y:S02]  /*1b60*/  LOP3.LUT P5, RZ, R33, 0x1, RZ, 0xc0, !PT ;  /* 0x0000000121ff7812 */ /* 0x000fe400078ac0ff */
[----:B------:R-:W-:Y:S01]  /*1b70*/  SHF.R.U32.HI R33, RZ, 0xd, R10 ;  /* 0x0000000dff217819 */ /* 0x000fe2000001160a */
[----:B------:R-:W-:Y:S01]  /*1b80*/  IMAD.X R41, R131, 0x1, R7, P6 ;  /* 0x0000000183297824 */ /* 0x000fe200030e0607 */
[----:B------:R-:W-:-:S02]  /*1b90*/  SHF.R.S32.HI R137, RZ, 0x1f, R133 ;  /* 0x0000001fff897819 */ /* 0x000fc40000011485 */
[----:B------:R-:W-:Y:S02]  /*1ba0*/  LOP3.LUT P4, RZ, R33, 0x1, RZ, 0xc0, !PT ;  /* 0x0000000121ff7812 */ /* 0x000fe4000788c0ff */
[-C--:B0-----:R-:W-:Y:S02]  /*1bb0*/  IADD3 R38, P6, PT, R133, R6.reuse, RZ ;  /* 0x0000000685267210 */ /* 0x081fe40007fde0ff */
[----:B------:R-:W-:Y:S02]  /*1bc0*/  PRMT R33, RZ, 0x7610, R33 ;  /* 0x00007610ff217816 */ /* 0x000fe40000000021 */
[----:B------:R-:W-:Y:S01]  /*1bd0*/  SHF.R.U32.HI R34, RZ, 0xc, R10 ;  /* 0x0000000cff227819 */ /* 0x000fe2000001160a */
[----:B------:R-:W-:Y:S01]  /*1be0*/  IMAD.X R39, R137, 0x1, R7, P6 ;  /* 0x0000000189277824 */ /* 0x000fe200030e0607 */
[----:B------:R-:W-:Y:S02]  /*1bf0*/  SHF.R.S32.HI R139, RZ, 0x1f, R135 ;  /* 0x0000001fff8b7819 */ /* 0x000fe40000011487 */
[----:B------:R-:W-:Y:S01]  /*1c00*/  IADD3 R42, P6, PT, R135, R6, RZ ;  /* 0x00000006872a7210 */ /* 0x000fe20007fde0ff */
[----:B------:R0:W2:Y:S01]  /*1c10*/  @!P0 LDG.E.U8 R33, desc[UR18][R40.64] ;  /* 0x0000001228218981 */ /* 0x0000a2000c1e1100 */
[----:B------:R-:W-:-:S02]  /*1c20*/  LOP3.LUT P0, RZ, R34, 0x1, RZ, 0xc0, !PT ;  /* 0x0000000122ff7812 */ /* 0x000fc4000780c0ff */
[----:B------:R-:W-:Y:S01]  /*1c30*/  PRMT R35, RZ, 0x7610, R35 ;  /* 0x00007610ff237816 */ /* 0x000fe20000000023 */
[----:B------:R-:W-:Y:S01]  /*1c40*/  IMAD.X R43, R139, 0x1, R7, P6 ;  /* 0x000000018b2b7824 */ /* 0x000fe200030e0607 */
[----:B------:R-:W-:Y:S02]  /*1c50*/  PRMT R34, RZ, 0x7610, R34 ;  /* 0x00007610ff227816 */ /* 0x000fe40000000022 */
[----:B------:R-:W-:Y:S02]  /*1c60*/  SHF.R.S32.HI R143, RZ, 0x1f, R141 ;  /* 0x0000001fff8f7819 */ /* 0x000fe4000001148d */
[--C-:B------:R-:W-:Y:S01]  /*1c70*/  SHF.R.U32.HI R36, RZ, 0xb, R10.reuse ;  /* 0x0000000bff247819 */ /* 0x100fe2000001160a */
[----:B------:R-:W2:Y:S01]  /*1c80*/  @P5 LDG.E.U8 R35, desc[UR18][R38.64] ;  /* 0x0000001226235981 */ /* 0x000ea2000c1e1100 */
[----:B0-----:R-:W-:Y:S02]  /*1c90*/  IADD3 R40, P6, PT, R141, R6, RZ ;  /* 0x000000068d287210 */ /* 0x001fe40007fde0ff */
[----:B------:R-:W-:Y:S01]  /*1ca0*/  LOP3.LUT P5, RZ, R36, 0x1, RZ, 0xc0, !PT ;  /* 0x0000000124ff7812 */ /* 0x000fe200078ac0ff */
[----:B------:R0:W2:Y:S01]  /*1cb0*/  @P4 LDG.E.U8 R34, desc[UR18][R42.64] ;  /* 0x000000122a224981 */ /* 0x0000a2000c1e1100 */
[----:B------:R-:W-:Y:S01]  /*1cc0*/  SHF.R.U32.HI R36, RZ, 0xa, R10 ;  /* 0x0000000aff247819 */ /* 0x000fe2000001160a */
[----:B------:R-:W-:Y:S01]  /*1cd0*/  IMAD.X R41, R143, 0x1, R7, P6 ;  /* 0x000000018f297824 */ /* 0x000fe200030e0607 */
[----:B------:R-:W-:-:S02]  /*1ce0*/  SHF.R.S32.HI R149, RZ, 0x1f, R145 ;  /* 0x0000001fff957819 */ /* 0x000fc40000011491 */
[----:B------:R-:W-:Y:S02]  /*1cf0*/  PRMT R37, RZ, 0x7610, R37 ;  /* 0x00007610ff257816 */ /* 0x000fe40000000025 */
[----:B0-----:R-:W-:-:S04]  /*1d00*/  IADD3 R42, P6, PT, R145, R6, RZ ;  /* 0x00000006912a7210 */ /* 0x001fc80007fde0ff */
[----:B------:R-:W2:Y:S01]  /*1d10*/  @P0 LDG.E.U8 R37, desc[UR18][R40.64] ;  /* 0x0000001228250981 */ /* 0x000ea2000c1e1100 */
[----:B------:R-:W-:Y:S02]  /*1d20*/  LOP3.LUT P4, RZ, R36, 0x1, RZ, 0xc0, !PT ;  /* 0x0000000124ff7812 */ /* 0x000fe4000788c0ff */
[----:B------:R-:W-:Y:S01]  /*1d30*/  SHF.R.U32.HI R36, RZ, 0x9, R10 ;  /* 0x00000009ff247819 */ /* 0x000fe2000001160a */
[----:B------:R-:W-:Y:S01]  /*1d40*/  IMAD.X R43, R149, 0x1, R7, P6 ;  /* 0x00000001952b7824 */ /* 0x000fe200030e0607 */
[----:B------:R-:W-:Y:S02]  /*1d50*/  SHF.R.S32.HI R151, RZ, 0x1f, R147 ;  /* 0x0000001fff977819 */ /* 0x000fe40000011493 */
[----:B------:R-:W-:Y:S02]  /*1d60*/  IADD3 R52, P6, PT, R147, R6, RZ ;  /* 0x0000000693347210 */ /* 0x000fe40007fde0ff */
[----:B------:R-:W-:Y:S02]  /*1d70*/  PRMT R38, RZ, 0x7610, R38 ;  /* 0x00007610ff267816 */ /* 0x000fe40000000026 */
[----:B------:R-:W-:Y:S01]  /*1d80*/  LOP3.LUT P0, RZ, R36, 0x1, RZ, 0xc0, !PT ;  /* 0x0000000124ff7812 */ /* 0x000fe2000780c0ff */
[----:B------:R-:W-:Y:S01]  /*1d90*/  IMAD.X R53, R151, 0x1, R7, P6 ;  /* 0x0000000197357824 */ /* 0x000fe200030e0607 */
[----:B------:R-:W-:-:S02]  /*1da0*/  PRMT R36, RZ, 0x7610, R36 ;  /* 0x00007610ff247816 */ /* 0x000fc40000000024 */
[--C-:B------:R-:W-:Y:S01]  /*1db0*/  SHF.R.U32.HI R39, RZ, 0x6, R10.reuse ;  /* 0x00000006ff277819 */ /* 0x100fe2000001160a */
[----:B------:R-:W2:Y:S01]  /*1dc0*/  @P5 LDG.E.U8 R38, desc[UR18][R42.64] ;  /* 0x000000122a265981 */ /* 0x000ea2000c1e1100 */
[----:B------:R-:W-:Y:S02]  /*1dd0*/  SHF.R.S32.HI R155, RZ, 0x1f, R153 ;  /* 0x0000001fff9b7819 */ /* 0x000fe40000011499 */
[----:B------:R-:W-:Y:S01]  /*1de0*/  IADD3 R54, P6, PT, R153, R6, RZ ;  /* 0x0000000699367210 */ /* 0x000fe20007fde0ff */
[----:B------:R0:W2:Y:S01]  /*1df0*/  @P4 LDG.E.U8 R36, desc[UR18][R52.64] ;  /* 0x0000001234244981 */ /* 0x0000a2000c1e1100 */
        /* <DEDUP_REMOVED lines=11> */
[----:B------:R0:W2:Y:S01]  /*1eb0*/  @P0 LDG.E.U8 R39, desc[UR18][R54.64] ;  /* 0x0000001236270981 */ /* 0x0000a2000c1e1100 */
[----:B------:R-:W-:-:S02]  /*1ec0*/  LOP3.LUT P0, RZ, R40, 0x1, RZ, 0xc0, !PT ;  /* 0x0000000128ff7812 */ /* 0x000fc4000780c0ff */
[----:B------:R-:W-:Y:S01]  /*1ed0*/  PRMT R41, RZ, 0x7610, R41 ;  /* 0x00007610ff297816 */ /* 0x000fe20000000029 */
[----:B------:R-:W-:Y:S01]  /*1ee0*/  IMAD.X R59, R163, 0x1, R7, P6 ;  /* 0x00000001a33b7824 */ /* 0x000fe200030e0607 */
[----:B------:R-:W-:-:S04]  /*1ef0*/  PRMT R40, RZ, 0x7610, R40 ;  /* 0x00007610ff287816 */ /* 0x000fc80000000028 */
[----:B------:R-:W2:Y:S01]  /*1f00*/  @P4 LDG.E.U8 R41, desc[UR18][R58.64] ;  /* 0x000000123a294981 */ /* 0x000ea2000c1e1100 */
[----:B------:R-:W-:-:S03]  /*1f10*/  ISETP.GT.U32.AND P4, PT, R8, R47, PT ;  /* 0x0000002f0800720c */ /* 0x000fc60003f84070 */
[----:B------:R1:W2:Y:S01]  /*1f20*/  @P5 LDG.E.U8 R40, desc[UR18][R52.64] ;  /* 0x0000001234285981 */ /* 0x0002a2000c1e1100 */
[----:B------:R-:W-:Y:S02]  /*1f30*/  ISETP.GT.U32.AND P5, PT, R8, R49, PT ;  /* 0x000000310800720c */ /* 0x000fe40003fa4070 */
[----:B------:R-:W-:Y:S02]  /*1f40*/  SHF.R.S32.HI R167, RZ, 0x1f, R165 ;  /* 0x0000001fffa77819 */ /* 0x000fe400000114a5 */
[----:B0-----:R-:W-:Y:S02]  /*1f50*/  IADD3 R54, P6, PT, R165, R6, RZ ;  /* 0x00000006a5367210 */ /* 0x001fe40007fde0ff */
[----:B------:R-:W-:Y:S02]  /*1f60*/  SHF.R.U32.HI R43, RZ, 0x3, R10 ;  /* 0x00000003ff2b7819 */ /* 0x000fe4000001160a */
[----:B------:R-:W-:Y:S01]  /*1f70*/  PRMT R42, RZ, 0x7610, R42 ;  /* 0x00007610ff2a7816 */ /* 0x000fe2000000002a */
[----:B------:R-:W-:Y:S01]  /*1f80*/  IMAD.X R55, R167, 0x1, R7, P6 ;  /* 0x00000001a7377824 */ /* 0x000fe200030e0607 */
[----:B------:R-:W-:Y:S01]  /*1f90*/  LOP3.LUT P6, RZ, R43, 0x1, RZ, 0xc0, !PT ;  /* 0x000000012bff7812 */ /* 0x000fe200078cc0ff */
[----:B------:R-:W-:-:S02]  /*1fa0*/  @!P4 IMAD.IADD R47, R47, 0x1, -R8 ;  /* 0x000000012f2fc824 */ /* 0x000fc400078e0a08 */
[----:B------:R-:W-:Y:S01]  /*1fb0*/  @!P5 IMAD.IADD R49, R49, 0x1, -R8 ;  /* 0x000000013131d824 */ /* 0x000fe200078e0a08 */
[----:B------:R-:W-:Y:S01]  /*1fc0*/  SHF.R.S32.HI R171, RZ, 0x1f, R169 ;  /* 0x0000001fffab7819 */ /* 0x000fe200000114a9 */
[----:B------:R0:W2:Y:S01]  /*1fd0*/  @P0 LDG.E.U8 R42, desc[UR18][R54.64] ;  /* 0x00000012362a0981 */ /* 0x0000a2000c1e1100 */
[----:B-1----:R-:W-:Y:S02]  /*1fe0*/  IADD3 R52, P5, PT, R169, R6, RZ ;  /* 0x00000006a9347210 */ /* 0x002fe40007fbe0ff */
[C---:B------:R-:W-:Y:S02]  /*1ff0*/  ISETP.GT.U32.AND P4, PT, R8.reuse, R47, PT ;  /* 0x0000002f0800720c */ /* 0x040fe40003f84070 */
[C---:B------:R-:W-:Y:S02]  /*2000*/  LOP3.LUT R50, R13.reuse, 0xc, RZ, 0xfc, !PT ;  /* 0x0000000c0d327812 */ /* 0x040fe400078efcff */
[----:B------:R-:W-:Y:S02]  /*2010*/  ISETP.GT.U32.AND P0, PT, R8, R49, PT ;  /* 0x000000310800720c */ /* 0x000fe40003f04070 */
[----:B------:R-:W-:Y:S01]  /*2020*/  LOP3.LUT R56, R13, 0x10, RZ, 0xfc, !PT ;  /* 0x000000100d387812 */ /* 0x000fe200078efcff */
[----:B------:R-:W-:Y:S01]  /*2030*/  IMAD.X R53, R171, 0x1, R7, P5 ;  /* 0x00000001ab357824 */ /* 0x000fe200028e0607 */
[----:B------:R-:W-:-:S02]  /*2040*/  PRMT R43, RZ, 0x7610, R43 ;  /* 0x00007610ff2b7816 */ /* 0x000fc4000000002b */
[----:B------:R-:W-:Y:S02]  /*2050*/  IABS R46, R50 ;  /* 0x00000032002e7213 */ /* 0x000fe40000000000 */
[----:B0-----:R-:W-:Y:S02]  /*2060*/  IABS R54, R56 ;  /* 0x0000003800367213 */ /* 0x001fe40000000000 */
[----:B------:R0:W2:Y:S01]  /*2070*/  @P6 LDG.E.U8 R43, desc[UR18][R52.64] ;  /* 0x00000012342b6981 */ /* 0x0000a2000c1e1100 */
[----:B------:R-:W-:Y:S01]  /*2080*/  IMAD.HI.U32 R44, R11, R46, RZ ;  /* 0x0000002e0b2c7227 */ /* 0x000fe200078e00ff */
[----:B------:R-:W-:Y:S02]  /*2090*/  ISETP.GT.U32.AND P5, PT, R8, R51, PT ;  /* 0x000000330800720c */ /* 0x000fe40003fa4070 */
[----:B------:R-:W-:Y:S01]  /*20a0*/  ISETP.GE.AND P6, PT, R48, RZ, PT ;  /* 0x000000ff3000720c */ /* 0x000fe20003fc6270 */
[----:B------:R-:W-:Y:S02]  /*20b0*/  IMAD.MOV.U32 R48, RZ, RZ, R54 ;  /* 0x000000ffff307224 */ /* 0x000fe400078e0036 */
[----:B------:R-:W-:Y:S01]  /*20c0*/  @!P4 IMAD.IADD R47, R47, 0x1, -R8 ;  /* 0x000000012f2fc824 */ /* 0x000fe200078e0a08 */
[----:B------:R-:W-:Y:S01]  /*20d0*/  ISETP.GE.AND P4, PT, R13, RZ, PT ;  /* 0x000000ff0d00720c */ /* 0x000fe20003f86270 */
[----:B------:R-:W-:-:S02]  /*20e0*/  IMAD.MOV R55, RZ, RZ, -R44 ;  /* 0x000000ffff377224 */ /* 0x000fc400078e0a2c */
[----:B------:R-:W-:Y:S02]  /*20f0*/  @!P0 IMAD.IADD R49, R49, 0x1, -R8 ;  /* 0x0000000131318824 */ /* 0x000fe400078e0a08 */
[----:B------:R-:W-:-:S04]  /*2100*/  IMAD.HI.U32 R44, R11, R48, RZ ;  /* 0x000000300b2c7227 */ /* 0x000fc800078e00ff */
[----:B------:R-:W-:Y:S02]  /*2110*/  IMAD.MOV.U32 R61, RZ, RZ, R49 ;  /* 0x000000ffff3d7224 */ /* 0x000fe400078e0031 */
[C---:B------:R-:W-:Y:S02]  /*2120*/  IMAD R55, R8.reuse, R55, R46 ;  /* 0x0000003708377224 */ /* 0x040fe400078e022e */
[----:B------:R-:W-:Y:S02]  /*2130*/  IMAD.MOV R49, RZ, RZ, -R44 ;  /* 0x000000ffff317224 */ /* 0x000fe400078e0a2c */
[----:B------:R-:W-:Y:S01]  /*2140*/  @!P5 IMAD.IADD R51, R51, 0x1, -R8 ;  /* 0x000000013333d824 */ /* 0x000fe200078e0a08 */
[C---:B------:R-:W-:Y:S01]  /*2150*/  ISETP.GT.U32.AND P5, PT, R8.reuse, R55, PT ;  /* 0x000000370800720c */ /* 0x040fe20003fa4070 */
[----:B------:R-:W-:Y:S02]  /*2160*/  IMAD R49, R8, R49, R48 ;  /* 0x0000003108317224 */ /* 0x000fe400078e0230 */
[----:B------:R-:W-:-:S03]  /*2170*/  @!P4 IMAD.MOV R47, RZ, RZ, -R47 ;  /* 0x000000ffff2fc224 */ /* 0x000fc600078e0a2f */
[C---:B------:R-:W-:Y:S02]  /*2180*/  ISETP.GT.U32.AND P4, PT, R8.reuse, R49, PT ;  /* 0x000000310800720c */ /* 0x040fe40003f84070 */
[----:B0-----:R-:W-:Y:S01]  /*2190*/  LOP3.LUT R52, R13, 0x14, RZ, 0xfc, !PT ;  /* 0x000000140d347812 */ /* 0x001fe200078efcff */
[----:B------:R-:W-:Y:S01]  /*21a0*/  @!P6 IMAD.MOV R61, RZ, RZ, -R61 ;  /* 0x000000ffff3de224 */ /* 0x000fe200078e0a3d */
[C---:B------:R-:W-:Y:S02]  /*21b0*/  ISETP.GT.U32.AND P6, PT, R8.reuse, R51, PT ;  /* 0x000000330800720c */ /* 0x040fe40003fc4070 */
[----:B------:R-:W-:Y:S01]  /*21c0*/  ISETP.GT.U32.AND P0, PT, R8, R45, PT ;  /* 0x0000002d0800720c */ /* 0x000fe20003f04070 */
[----:B------:R-:W-:Y:S01]  /*21d0*/  @!P5 IMAD.IADD R55, R55, 0x1, -R8 ;  /* 0x000000013737d824 */ /* 0x000fe200078e0a08 */
[----:B------:R-:W-:Y:S02]  /*21e0*/  IABS R53, R52 ;  /* 0x0000003400357213 */ /* 0x000fe40000000000 */
[----:B------:R-:W-:-:S02]  /*21f0*/  LOP3.LUT R54, R13, 0x18, RZ, 0xfc, !PT ;  /* 0x000000180d367812 */ /* 0x000fc400078efcff */
[----:B------:R-:W-:Y:S01]  /*2200*/  ISETP.GT.U32.AND P5, PT, R8, R55, PT ;  /* 0x000000370800720c */ /* 0x000fe20003fa4070 */
[----:B------:R-:W-:Y:S01]  /*2210*/  @!P4 IMAD.IADD R49, R49, 0x1, -R8 ;  /* 0x000000013131c824 */ /* 0x000fe200078e0a08 */
[----:B------:R-:W-:Y:S01]  /*2220*/  IABS R59, R54 ;  /* 0x00000036003b7213 */ /* 0x000fe20000000000 */
[----:B------:R-:W-:-:S03]  /*2230*/  IMAD.HI.U32 R44, R11, R53, RZ ;  /* 0x000000350b2c7227 */ /* 0x000fc600078e00ff */
[----:B------:R-:W-:Y:S01]  /*2240*/  ISETP.GT.U32.AND P4, PT, R8, R49, PT ;  /* 0x000000310800720c */ /* 0x000fe20003f84070 */
[----:B------:R-:W-:Y:S02]  /*2250*/  IMAD.MOV R46, RZ, RZ, -R44 ;  /* 0x000000ffff2e7224 */ /* 0x000fe400078e0a2c */
[----:B------:R-:W-:-:S04]  /*2260*/  IMAD.HI.U32 R44, R11, R59, RZ ;  /* 0x0000003b0b2c7227 */ /* 0x000fc800078e00ff */
[--C-:B------:R-:W-:Y:S01]  /*2270*/  @!P6 IMAD.IADD R51, R51, 0x1, -R8.reuse ;  /* 0x000000013333e824 */ /* 0x100fe200078e0a08 */
[----:B------:R-:W-:Y:S01]  /*2280*/  ISETP.GE.AND P6, PT, R62, RZ, PT ;  /* 0x000000ff3e00720c */ /* 0x000fe20003fc6270 */
[----:B------:R-:W-:Y:S02]  /*2290*/  @!P0 IMAD.IADD R45, R45, 0x1, -R8 ;  /* 0x000000012d2d8824 */ /* 0x000fe400078e0a08 */
[C---:B------:R-:W-:Y:S02]  /*22a0*/  IMAD R53, R8.reuse, R46, R53 ;  /* 0x0000002e08357224 */ /* 0x040fe400078e0235 */
[----:B------:R-:W-:Y:S01]  /*22b0*/  IMAD.MOV R44, RZ, RZ, -R44 ;  /* 0x000000ffff2c7224 */ /* 0x000fe200078e0a2c */
[C---:B------:R-:W-:Y:S01]  /*22c0*/  ISETP.GT.U32.AND P0, PT, R8.reuse, R45, PT ;  /* 0x0000002d0800720c */ /* 0x040fe20003f04070 */
[--C-:B------:R-:W-:Y:S01]  /*22d0*/  @!P5 IMAD.IADD R55, R55, 0x1, -R8.reuse ;  /* 0x000000013737d824 */ /* 0x100fe200078e0a08 */
[----:B------:R-:W-:Y:S01]  /*22e0*/  LOP3.LUT R58, R13, 0x20, RZ, 0xfc, !PT ;  /* 0x000000200d3a7812 */ /* 0x000fe200078efcff */
[C---:B------:R-:W-:Y:S01]  /*22f0*/  IMAD R59, R8.reuse, R44, R59 ;  /* 0x0000002c083b7224 */ /* 0x040fe200078e023b */
[----:B------:R-:W-:Y:S01]  /*2300*/  ISETP.GT.U32.AND P5, PT, R8, R53, PT ;  /* 0x000000350800720c */ /* 0x000fe20003fa4070 */
[----:B------:R-:W-:Y:S01]  /*2310*/  @!P4 IMAD.IADD R49, R49, 0x1, -R8 ;  /* 0x000000013131c824 */ /* 0x000fe200078e0a08 */
[----:B------:R-:W-:-:S02]  /*2320*/  IABS R63, R58 ;  /* 0x0000003a003f7213 */ /* 0x000fc40000000000 */
[----:B------:R-:W-:Y:S01]  /*2330*/  ISETP.GT.U32.AND P4, PT, R8, R59, PT ;  /* 0x0000003b0800720c */ /* 0x000fe20003f84070 */
[----:B------:R-:W-:Y:S01]  /*2340*/  @!P6 IMAD.MOV R51, RZ, RZ, -R51 ;  /* 0x000000ffff33e224 */ /* 0x000fe200078e0a33 */
[----:B------:R-:W-:Y:S01]  /*2350*/  ISETP.GE.AND P6, PT, R50, RZ, PT ;  /* 0x000000ff3200720c */ /* 0x000fe20003fc6270 */
[----:B------:R-:W-:Y:S01]  /*2360*/  IMAD.HI.U32 R44, R11, R63, RZ ;  /* 0x0000003f0b2c7227 */ /* 0x000fe200078e00ff */
[----:B------:R-:W-:-:S03]  /*2370*/  LOP3.LUT R50, R13, 0x24, RZ, 0xfc, !PT ;  /* 0x000000240d327812 */ /* 0x000fc600078efcff */
[----:B------:R-:W-:Y:S01]  /*2380*/  @!P0 IMAD.IADD R45, R45, 0x1, -R8 ;  /* 0x000000012d2d8824 */ /* 0x000fe200078e0a08 */
[----:B------:R-:W-:Y:S01]  /*2390*/  ISETP.GE.AND P0, PT, R60, RZ, PT ;  /* 0x000000ff3c00720c */ /* 0x000fe20003f06270 */
[----:B------:R-:W-:Y:S01]  /*23a0*/  IMAD.MOV R46, RZ, RZ, -R44 ;  /* 0x000000ffff2e7224 */ /* 0x000fe200078e0a2c */
[----:B------:R-:W-:Y:S01]  /*23b0*/  LOP3.LUT R60, R13, 0x28, RZ, 0xfc, !PT ;  /* 0x000000280d3c7812 */ /* 0x000fe200078efcff */
[--C-:B------:R-:W-:Y:S01]  /*23c0*/  @!P5 IMAD.IADD R53, R53, 0x1, -R8.reuse ;  /* 0x000000013535d824 */ /* 0x100fe200078e0a08 */
[----:B------:R-:W-:Y:S01]  /*23d0*/  IABS R65, R50 ;  /* 0x0000003200417213 */ /* 0x000fe20000000000 */
[C---:B------:R-:W-:Y:S01]  /*23e0*/  IMAD R63, R8.reuse, R46, R63 ;  /* 0x0000002e083f7224 */ /* 0x040fe200078e023f */
[----:B------:R-:W-:Y:S01]  /*23f0*/  IABS R173, R60 ;  /* 0x0000003c00ad7213 */ /* 0x000fe20000000000 */
[----:B------:R-:W-:Y:S01]  /*2400*/  @!P4 IMAD.IADD R59, R59, 0x1, -R8 ;  /* 0x000000013b3bc824 */ /* 0x000fe200078e0a08 */
[----:B------:R-:W-:Y:S01]  /*2410*/  ISETP.GT.U32.AND P4, PT, R8, R53, PT ;  /* 0x000000350800720c */ /* 0x000fe20003f84070 */
[----:B------:R-:W-:-:S04]  /*2420*/  IMAD.HI.U32 R44, R11, R65, RZ ;  /* 0x000000410b2c7227 */ /* 0x000fc800078e00ff */
[----:B------:R-:W-:Y:S01]  /*2430*/  @!P6 IMAD.MOV R55, RZ, RZ, -R55 ;  /* 0x000000ffff37e224 */ /* 0x000fe200078e0a37 */
[----:B------:R-:W-:Y:S01]  /*2440*/  ISETP.GT.U32.AND P6, PT, R8, R63, PT ;  /* 0x0000003f0800720c */ /* 0x000fe20003fc4070 */
[----:B------:R-:W-:Y:S01]  /*2450*/  IMAD.HI.U32 R46, R11, R173, RZ ;  /* 0x000000ad0b2e7227 */ /* 0x000fe200078e00ff */
[----:B------:R-:W-:-:S03]  /*2460*/  ISETP.GE.AND P5, PT, R56, RZ, PT ;  /* 0x000000ff3800720c */ /* 0x000fc60003fa6270 */
[----:B------:R-:W-:Y:S02]  /*2470*/  IMAD.MOV R48, RZ, RZ, -R44 ;  /* 0x000000ffff307224 */ /* 0x000fe400078e0a2c */
[----:B------:R-:W-:Y:S02]  /*2480*/  IMAD.MOV R46, RZ, RZ, -R46 ;  /* 0x000000ffff2e7224 */ /* 0x000fe400078e0a2e */
[C---:B------:R-:W-:Y:S02]  /*2490*/  IMAD R65, R8.reuse, R48, R65 ;  /* 0x0000003008417224 */ /* 0x040fe400078e0241 */
[C---:B------:R-:W-:Y:S02]  /*24a0*/  IMAD R173, R8.reuse, R46, R173 ;  /* 0x0000002e08ad7224 */ /* 0x040fe400078e02ad */
[--C-:B------:R-:W-:Y:S01]  /*24b0*/  @!P4 IMAD.IADD R53, R53, 0x1, -R8.reuse ;  /* 0x000000013535c824 */ /* 0x100fe200078e0a08 */
[C---:B------:R-:W-:Y:S01]  /*24c0*/  ISETP.GT.U32.AND P4, PT, R8.reuse, R65, PT ;  /* 0x000000410800720c */ /* 0x040fe20003f84070 */
[----:B------:R-:W-:Y:S01]  /*24d0*/  @!P0 IMAD.MOV R45, RZ, RZ, -R45 ;  /* 0x000000ffff2d8224 */ /* 0x000fe200078e0a2d */
[C---:B------:R-:W-:Y:S01]  /*24e0*/  ISETP.GT.U32.AND P0, PT, R8.reuse, R59, PT ;  /* 0x0000003b0800720c */ /* 0x040fe20003f04070 */
[----:B------:R-:W-:Y:S01]  /*24f0*/  @!P6 IMAD.IADD R63, R63, 0x1, -R8 ;  /* 0x000000013f3fe824 */ /* 0x000fe200078e0a08 */
[----:B------:R-:W-:Y:S01]  /*2500*/  ISETP.GT.U32.AND P6, PT, R8, R173, PT ;  /* 0x000000ad0800720c */ /* 0x000fe20003fc4070 */
[----:B------:R-:W-:Y:S01]  /*2510*/  @!P5 IMAD.MOV R49, RZ, RZ, -R49 ;  /* 0x000000ffff31d224 */ /* 0x000fe200078e0a31 */
[----:B------:R-:W-:-:S02]  /*2520*/  ISETP.GE.AND P5, PT, R52, RZ, PT ;  /* 0x000000ff3400720c */ /* 0x000fc40003fa6270 */
[C---:B------:R-:W-:Y:S02]  /*2530*/  LOP3.LUT R62, R13.reuse, 0x2c, RZ, 0xfc, !PT ;  /* 0x0000002c0d3e7812 */ /* 0x040fe400078efcff */
[----:B------:R-:W-:Y:S02]  /*2540*/  LOP3.LUT R48, R13, 0x30, RZ, 0xfc, !PT ;  /* 0x000000300d307812 */ /* 0x000fe400078efcff */
[----:B------:R-:W-:Y:S01]  /*2550*/  IABS R175, R62 ;  /* 0x0000003e00af7213 */ /* 0x000fe20000000000 */
[--C-:B------:R-:W-:Y:S01]  /*2560*/  @!P4 IMAD.IADD R65, R65, 0x1, -R8.reuse ;  /* 0x000000014141c824 */ /* 0x100fe200078e0a08 */
[----:B------:R-:W-:Y:S01]  /*2570*/  IABS R177, R48 ;  /* 0x0000003000b17213 */ /* 0x000fe20000000000 */
[--C-:B------:R-:W-:Y:S01]  /*2580*/  @!P0 IMAD.IADD R59, R59, 0x1, -R8.reuse ;  /* 0x000000013b3b8824 */ /* 0x100fe200078e0a08 */
[----:B------:R-:W-:Y:S01]  /*2590*/  ISETP.GE.AND P0, PT, R54, RZ, PT ;  /* 0x000000ff3600720c */ /* 0x000fe20003f06270 */
[----:B------:R-:W-:Y:S01]  /*25a0*/  @!P6 IMAD.IADD R173, R173, 0x1, -R8 ;  /* 0x00000001adade824 */ /* 0x000fe200078e0a08 */
[----:B------:R-:W-:Y:S01]  /*25b0*/  ISETP.GT.U32.AND P6, PT, R8, R65, PT ;  /* 0x000000410800720c */ /* 0x000fe20003fc4070 */
[----:B------:R-:W-:-:S02]  /*25c0*/  VIADD R46, R12, 0x3c ;  /* 0x0000003c0c2e7836 */ /* 0x000fc40000000000 */
[----:B------:R-:W-:-:S04]  /*25d0*/  IMAD.HI.U32 R44, R11, R175, RZ ;  /* 0x000000af0b2c7227 */ /* 0x000fc800078e00ff */
[----:B------:R-:W-:-:S04]  /*25e0*/  IMAD.HI.U32 R12, R11, R177, RZ ;  /* 0x000000b10b0c7227 */ /* 0x000fc800078e00ff */
[----:B------:R-:W-:Y:S01]  /*25f0*/  @!P5 IMAD.MOV R53, RZ, RZ, -R53 ;  /* 0x000000ffff35d224 */ /* 0x000fe200078e0a35 */
[C---:B------:R-:W-:Y:S01]  /*2600*/  ISETP.GT.U32.AND P5, PT, R8.reuse, R173, PT ;  /* 0x000000ad0800720c */ /* 0x040fe20003fa4070 */
[----:B------:R-:W-:Y:S02]  /*2610*/  IMAD.MOV R44, RZ, RZ, -R44 ;  /* 0x000000ffff2c7224 */ /* 0x000fe400078e0a2c */
[----:B------:R-:W-:Y:S01]  /*2620*/  IMAD.MOV R12, RZ, RZ, -R12 ;  /* 0x000000ffff0c7224 */ /* 0x000fe200078e0a0c */
[C---:B------:R-:W-:Y:S01]  /*2630*/  ISETP.GT.U32.AND P4, PT, R8.reuse, R63, PT ;  /* 0x0000003f0800720c */ /* 0x040fe20003f84070 */
[C---:B------:R-:W-:Y:S02]  /*2640*/  IMAD R175, R8.reuse, R44, R175 ;  /* 0x0000002c08af7224 */ /* 0x040fe400078e02af */
[C---:B------:R-:W-:Y:S02]  /*2650*/  IMAD R177, R8.reuse, R12, R177 ;  /* 0x0000000c08b17224 */ /* 0x040fe400078e02b1 */
[----:B------:R-:W-:Y:S01]  /*2660*/  @!P0 IMAD.MOV R59, RZ, RZ, -R59 ;  /* 0x000000ffff3b8224 */ /* 0x000fe200078e0a3b */
[C---:B------:R-:W-:Y:S01]  /*2670*/  ISETP.GT.U32.AND P0, PT, R8.reuse, R175, PT ;  /* 0x000000af0800720c */ /* 0x040fe20003f04070 */
[--C-:B------:R-:W-:Y:S01]  /*2680*/  @!P6 IMAD.IADD R65, R65, 0x1, -R8.reuse ;  /* 0x000000014141e824 */ /* 0x100fe200078e0a08 */
[----:B------:R-:W-:Y:S01]  /*2690*/  ISETP.GT.U32.AND P6, PT, R8, R177, PT ;  /* 0x000000b10800720c */ /* 0x000fe20003fc4070 */
[----:B------:R-:W-:Y:S01]  /*26a0*/  @!P5 IMAD.IADD R173, R173, 0x1, -R8 ;  /* 0x00000001adadd824 */ /* 0x000fe200078e0a08 */
[----:B------:R-:W-:-:S02]  /*26b0*/  LOP3.LUT R52, R13, 0x34, RZ, 0xfc, !PT ;  /* 0x000000340d347812 */ /* 0x000fc400078efcff */
[----:B------:R-:W-:Y:S02]  /*26c0*/  ISETP.GE.AND P5, PT, R50, RZ, PT ;  /* 0x000000ff3200720c */ /* 0x000fe40003fa6270 */
[----:B------:R-:W-:Y:S01]  /*26d0*/  LOP3.LUT R44, R13, 0x38, RZ, 0xfc, !PT ;  /* 0x000000380d2c7812 */ /* 0x000fe200078efcff */
[----:B------:R-:W-:Y:S01]  /*26e0*/  @!P4 IMAD.IADD R63, R63, 0x1, -R8 ;  /* 0x000000013f3fc824 */ /* 0x000fe200078e0a08 */
[----:B------:R-:W-:Y:S02]  /*26f0*/  IABS R179, R52 ;  /* 0x0000003400b37213 */ /* 0x000fe40000000000 */
[----:B------:R-:W-:Y:S02]  /*2700*/  IABS R181, R44 ;  /* 0x0000002c00b57213 */ /* 0x000fe40000000000 */
[----:B------:R-:W-:Y:S01]  /*2710*/  ISETP.GE.AND P4, PT, R58, RZ, PT ;  /* 0x000000ff3a00720c */ /* 0x000fe20003f86270 */
[----:B------:R-:W-:Y:S01]  /*2720*/  IMAD.HI.U32 R12, R11, R179, RZ ;  /* 0x000000b30b0c7227 */ /* 0x000fe200078e00ff */
[----:B------:R-:W-:-:S03]  /*2730*/  IABS R183, R46 ;  /* 0x0000002e00b77213 */ /* 0x000fc60000000000 */
[--C-:B------:R-:W-:Y:S01]  /*2740*/  @!P0 IMAD.IADD R175, R175, 0x1, -R8.reuse ;  /* 0x00000001afaf8824 */ /* 0x100fe200078e0a08 */
[----:B------:R-:W-:Y:S01]  /*2750*/  ISETP.GE.AND P0, PT, R60, RZ, PT ;  /* 0x000000ff3c00720c */ /* 0x000fe20003f06270 */
[----:B------:R-:W-:Y:S02]  /*2760*/  @!P6 IMAD.IADD R177, R177, 0x1, -R8 ;  /* 0x00000001b1b1e824 */ /* 0x000fe400078e0a08 */
[----:B------:R-:W-:-:S04]  /*2770*/  IMAD.HI.U32 R13, R11, R181, RZ ;  /* 0x000000b50b0d7227 */ /* 0x000fc800078e00ff */
[----:B------:R-:W-:Y:S02]  /*2780*/  IMAD.MOV R12, RZ, RZ, -R12 ;  /* 0x000000ffff0c7224 */ /* 0x000fe400078e0a0c */
[----:B------:R-:W-:Y:S01]  /*2790*/  @!P5 IMAD.MOV R65, RZ, RZ, -R65 ;  /* 0x000000ffff41d224 */ /* 0x000fe200078e0a41 */
[----:B------:R-:W-:Y:S01]  /*27a0*/  ISETP.GT.U32.AND P5, PT, R8, R177, PT ;  /* 0x000000b10800720c */ /* 0x000fe20003fa4070 */
[----:B------:R-:W-:-:S04]  /*27b0*/  IMAD.HI.U32 R11, R11, R183, RZ ;  /* 0x000000b70b0b7227 */ /* 0x000fc800078e00ff */
[----:B------:R-:W-:Y:S02]  /*27c0*/  IMAD.MOV R13, RZ, RZ, -R13 ;  /* 0x000000ffff0d7224 */ /* 0x000fe400078e0a0d */
[C---:B------:R-:W-:Y:S02]  /*27d0*/  IMAD R179, R8.reuse, R12, R179 ;  /* 0x0000000c08b37224 */ /* 0x040fe400078e02b3 */
[----:B------:R-:W-:Y:S02]  /*27e0*/  IMAD.MOV R12, RZ, RZ, -R11 ;  /* 0x000000ffff0c7224 */ /* 0x000fe400078e0a0b */
[C---:B------:R-:W-:Y:S02]  /*27f0*/  IMAD R181, R8.reuse, R13, R181 ;  /* 0x0000000d08b57224 */ /* 0x040fe400078e02b5 */
[----:B------:R-:W-:Y:S01]  /*2800*/  @!P4 IMAD.MOV R63, RZ, RZ, -R63 ;  /* 0x000000ffff3fc224 */ /* 0x000fe200078e0a3f */
[C---:B------:R-:W-:Y:S01]  /*2810*/  ISETP.GT.U32.AND P4, PT, R8.reuse, R175, PT ;  /* 0x000000af0800720c */ /* 0x040fe20003f84070 */
[----:B------:R-:W-:Y:S01]  /*2820*/  IMAD.MOV.U32 R11, RZ, RZ, R173 ;  /* 0x000000ffff0b7224 */ /* 0x000fe200078e00ad */
[----:B------:R-:W-:-:S03]  /*2830*/  ISETP.GT.U32.AND P6, PT, R8, R179, PT ;  /* 0x000000b30800720c */ /* 0x000fc60003fc4070 */
[----:B------:R-:W-:Y:S01]  /*2840*/  @!P0 IMAD.MOV R11, RZ, RZ, -R11 ;  /* 0x000000ffff0b8224 */ /* 0x000fe200078e0a0b */
[----:B------:R-:W-:Y:S01]  /*2850*/  ISETP.GT.U32.AND P0, PT, R8, R181, PT ;  /* 0x000000b50800720c */ /* 0x000fe20003f04070 */
[----:B------:R-:W-:Y:S01]  /*2860*/  @!P5 IMAD.IADD R177, R177, 0x1, -R8 ;  /* 0x00000001b1b1d824 */ /* 0x000fe200078e0a08 */
[----:B------:R-:W-:Y:S01]  /*2870*/  ISETP.GE.AND P5, PT, R62, RZ, PT ;  /* 0x000000ff3e00720c */ /* 0x000fe20003fa6270 */
[----:B------:R-:W-:-:S04]  /*2880*/  IMAD R183, R8, R12, R183 ;  /* 0x0000000c08b77224 */ /* 0x000fc800078e02b7 */
[--C-:B------:R-:W-:Y:S01]  /*2890*/  @!P4 IMAD.IADD R175, R175, 0x1, -R8.reuse ;  /* 0x00000001afafc824 */ /* 0x100fe200078e0a08 */
[----:B------:R-:W-:Y:S01]  /*28a0*/  ISETP.GT.U32.AND P4, PT, R8, R183, PT ;  /* 0x000000b70800720c */ /* 0x000fe20003f84070 */
[--C-:B------:R-:W-:Y:S02]  /*28b0*/  @!P6 IMAD.IADD R179, R179, 0x1, -R8.reuse ;  /* 0x00000001b3b3e824 */ /* 0x100fe400078e0a08 */
[----:B------:R-:W-:Y:S02]  /*28c0*/  IMAD.MOV.U32 R13, RZ, RZ, R175 ;  /* 0x000000ffff0d7224 */ /* 0x000fe400078e00af */
[----:B------:R-:W-:Y:S01]  /*28d0*/  @!P0 IMAD.IADD R181, R181, 0x1, -R8 ;  /* 0x00000001b5b58824 */ /* 0x000fe200078e0a08 */
[----:B------:R-:W-:Y:S01]  /*28e0*/  ISETP.GE.AND P6, PT, R48, RZ, PT ;  /* 0x000000ff3000720c */ /* 0x000fe20003fc6270 */
[----:B------:R-:W-:Y:S01]  /*28f0*/  @!P5 IMAD.MOV R13, RZ, RZ, -R13 ;  /* 0x000000ffff0dd224 */ /* 0x000fe200078e0a0d */
[C---:B------:R-:W-:Y:S02]  /*2900*/  ISETP.GT.U32.AND P0, PT, R8.reuse, R179, PT ;  /* 0x000000b30800720c */ /* 0x040fe40003f04070 */
[----:B------:R-:W-:-:S03]  /*2910*/  ISETP.GT.U32.AND P5, PT, R8, R181, PT ;  /* 0x000000b50800720c */ /* 0x000fc60003fa4070 */
[----:B------:R-:W-:-:S05]  /*2920*/  @!P4 IMAD.IADD R183, R183, 0x1, -R8 ;  /* 0x00000001b7b7c824 */ /* 0x000fca00078e0a08 */
[----:B------:R-:W-:Y:S01]  /*2930*/  ISETP.GT.U32.AND P4, PT, R8, R183, PT ;  /* 0x000000b70800720c */ /* 0x000fe20003f84070 */
[----:B------:R-:W-:Y:S01]  /*2940*/  @!P6 IMAD.MOV R177, RZ, RZ, -R177 ;  /* 0x000000ffffb1e224 */ /* 0x000fe200078e0ab1 */
[----:B------:R-:W-:Y:S01]  /*2950*/  ISETP.GE.AND P6, PT, R52, RZ, PT ;  /* 0x000000ff3400720c */ /* 0x000fe20003fc6270 */
[--C-:B------:R-:W-:Y:S01]  /*2960*/  @!P0 IMAD.IADD R179, R179, 0x1, -R8.reuse ;  /* 0x00000001b3b38824 */ /* 0x100fe200078e0a08 */
[----:B------:R-:W-:Y:S01]  /*2970*/  ISETP.GE.AND P0, PT, R44, RZ, PT ;  /* 0x000000ff2c00720c */ /* 0x000fe20003f06270 */
[----:B------:R-:W-:Y:S01]  /*2980*/  @!P5 IMAD.IADD R181, R181, 0x1, -R8 ;  /* 0x00000001b5b5d824 */ /* 0x000fe200078e0a08 */
[----:B------:R-:W-:Y:S01]  /*2990*/  ISETP.GE.AND P5, PT, R46, RZ, PT ;  /* 0x000000ff2e00720c */ /* 0x000fe20003fa6270 */
[----:B------:R-:W-:Y:S01]  /*29a0*/  IMAD R173, R4, 0x1d, RZ ;  /* 0x0000001d04ad7824 */ /* 0x000fe200078e02ff */
[----:B------:R-:W-:-:S05]  /*29b0*/  SHF.R.U32.HI R12, RZ, 0x2, R10 ;  /* 0x00000002ff0c7819 */ /* 0x000fca000001160a */
[----:B------:R-:W-:Y:S01]  /*29c0*/  @!P4 IMAD.IADD R183, R183, 0x1, -R8 ;  /* 0x00000001b7b7c824 */ /* 0x000fe200078e0a08 */
[----:B------:R-:W-:Y:S01]  /*29d0*/  LOP3.LUT R8, RZ, R57, RZ, 0x33, !PT ;  /* 0x00000039ff087212 */ /* 0x000fe200078e33ff */
[----:B------:R-:W-:Y:S01]  /*29e0*/  @!P6 IMAD.MOV R179, RZ, RZ, -R179 ;  /* 0x000000ffffb3e224 */ /* 0x000fe200078e0ab3 */
[----:B------:R-:W-:Y:S01]  /*29f0*/  ISETP.NE.AND P6, PT, R57, RZ, PT ;  /* 0x000000ff3900720c */ /* 0x000fe20003fc5270 */
[----:B------:R-:W-:Y:S01]  /*2a00*/  @!P0 IMAD.MOV R181, RZ, RZ, -R181 ;  /* 0x000000ffffb58224 */ /* 0x000fe200078e0ab5 */
[----:B------:R-:W-:Y:S01]  /*2a10*/  LOP3.LUT R70, R70, 0x1f, RZ, 0xc0, !PT ;  /* 0x0000001f46467812 */ /* 0x000fe200078ec0ff */
[----:B------:R-:W-:Y:S01]  /*2a20*/  @!P5 IMAD.MOV R183, RZ, RZ, -R183 ;  /* 0x000000ffffb7d224 */ /* 0x000fe200078e0ab7 */
[----:B------:R-:W-:Y:S02]  /*2a30*/  LOP3.LUT P4, RZ, R12, 0x1, RZ, 0xc0, !PT ;  /* 0x000000010cff7812 */ /* 0x000fe4000788c0ff */
[----:B------:R-:W-:Y:S01]  /*2a40*/  SEL R201, R8, R11, !P6 ;  /* 0x0000000b08c97207 */ /* 0x000fe20007000000 */
[----:B------:R-:W-:Y:S01]  /*2a50*/  VIADD R68, R9, 0x1f ;  /* 0x0000001f09447836 */ /* 0x000fe20000000000 */
[----:B------:R-:W-:-:S02]  /*2a60*/  SHF.R.S32.HI R175, RZ, 0x1f, R173 ;  /* 0x0000001fffaf7819 */ /* 0x000fc400000114ad */
[C---:B------:R-:W-:Y:S02]  /*2a70*/  SEL R47, R8.reuse, R47, !P6 ;  /* 0x0000002f082f7207 */ /* 0x040fe40007000000 */
[C---:B------:R-:W-:Y:S02]  /*2a80*/  SEL R199, R8.reuse, R61, !P6 ;  /* 0x0000003d08c77207 */ /* 0x040fe40007000000 */
[C---:B------:R-:W-:Y:S02]  /*2a90*/  SEL R51, R8.reuse, R51, !P6 ;  /* 0x0000003308337207 */ /* 0x040fe40007000000 */
[C---:B------:R-:W-:Y:S02]  /*2aa0*/  SEL R185, R8.reuse, R45, !P6 ;  /* 0x0000002d08b97207 */ /* 0x040fe40007000000 */
[C---:B------:R-:W-:Y:S02]  /*2ab0*/  SEL R187, R8.reuse, R55, !P6 ;  /* 0x0000003708bb7207 */ /* 0x040fe40007000000 */
[----:B------:R-:W-:-:S02]  /*2ac0*/  SEL R189, R8, R49, !P6 ;  /* 0x0000003108bd7207 */ /* 0x000fc40007000000 */
        /* <DEDUP_REMOVED lines=8> */
[----:B------:R-:W-:Y:S02]  /*2b50*/  IADD3 R12, P5, PT, R173, R6, RZ ;  /* 0x00000006ad0c7210 */ /* 0x000fe40007fbe0ff */
[----:B------:R-:W-:Y:S01]  /*2b60*/  SEL R11, R8, R183, !P6 ;  /* 0x000000b7080b7207 */ /* 0x000fe20007000000 */
[----:B------:R-:W-:Y:S01]  /*2b70*/  IMAD R8, R70, R5, RZ ;  /* 0x0000000546087224 */ /* 0x000fe200078e02ff */
[----:B------:R-:W-:Y:S01]  /*2b80*/  ISETP.GT.AND P0, PT, R68, 0x1f, PT ;  /* 0x0000001f4400780c */ /* 0x000fe20003f04270 */
[----:B------:R-:W-:Y:S02]  /*2b90*/  IMAD.X R13, R175, 0x1, R7, P5 ;  /* 0x00000001af0d7824 */ /* 0x000fe400028e0607 */
[----:B------:R-:W-:Y:S01]  /*2ba0*/  IMAD R177, R4, 0x1e, RZ ;  /* 0x0000001e04b17824 */ /* 0x000fe200078e02ff */
[----:B------:R-:W-:-:S02]  /*2bb0*/  IADD3 R100, P5, PT, R8, UR22, RZ ;  /* 0x0000001608647c10 */ /* 0x000fc4000ffbe0ff */
[----:B------:R-:W-:Y:S02]  /*2bc0*/  PRMT R44, RZ, 0x7610, R44 ;  /* 0x00007610ff2c7816 */ /* 0x000fe4000000002c */
[----:B------:R-:W-:Y:S02]  /*2bd0*/  ISETP.LT.AND P0, PT, R70, R9, P0 ;  /* 0x000000094600720c */ /* 0x000fe40000701270 */
[----:B------:R-:W-:Y:S01]  /*2be0*/  LEA.HI.X.SX32 R46, R8, UR23, 0x1, P5 ;  /* 0x00000017082e7c11 */ /* 0x000fe2000a8f0eff */
[----:B------:R-:W-:Y:S01]  /*2bf0*/  IMAD R181, R47, UR4, RZ ;  /* 0x000000042fb57c24 */ /* 0x000fe2000f8e02ff */
[----:B------:R-:W-:Y:S01]  /*2c00*/  SHF.R.U32.HI R9, RZ, 0x8, R10 ;  /* 0x00000008ff097819 */ /* 0x000fe2000001160a */
[----:B------:R-:W-:Y:S01]  /*2c10*/  IMAD R183, R51, UR4, RZ ;  /* 0x0000000433b77c24 */ /* 0x000fe2000f8e02ff */
[----:B------:R-:W-:Y:S01]  /*2c20*/  SHF.R.S32.HI R179, RZ, 0x1f, R177 ;  /* 0x0000001fffb37819 */ /* 0x000fe200000114b1 */
[----:B------:R-:W2:Y:S01]  /*2c30*/  @P4 LDG.E.U8 R44, desc[UR18][R12.64] ;  /* 0x000000120c2c4981 */ /* 0x000ea2000c1e1100 */
[----:B------:R-:W-:-:S02]  /*2c40*/  IADD3 R8, P5, PT, R177, R6, RZ ;  /* 0x00000006b1087210 */ /* 0x000fc40007fbe0ff */
[----:B------:R-:W-:Y:S01]  /*2c50*/  LOP3.LUT P4, RZ, R9, 0x1, RZ, 0xc0, !PT ;  /* 0x0000000109ff7812 */ /* 0x000fe2000788c0ff */
[----:B------:R-:W-:Y:S02]  /*2c60*/  IMAD R185, R185, UR4, RZ ;  /* 0x00000004b9b97c24 */ /* 0x000fe4000f8e02ff */
[----:B------:R-:W-:Y:S01]  /*2c70*/  IMAD.X R9, R179, 0x1, R7, P5 ;  /* 0x00000001b3097824 */ /* 0x000fe200028e0607 */
[-C--:B------:R-:W-:Y:S01]  /*2c80*/  IADD3 R72, P5, PT, R181, R100.reuse, RZ ;  /* 0x00000064b5487210 */ /* 0x080fe20007fbe0ff */
[----:B------:R-:W-:Y:S01]  /*2c90*/  IMAD R187, R187, UR4, RZ ;  /* 0x00000004bbbb7c24 */ /* 0x000fe2000f8e02ff */
[----:B------:R-:W-:Y:S01]  /*2ca0*/  IADD3 R74, P6, PT, R183, R100, RZ ;  /* 0x00000064b74a7210 */ /* 0x000fe20007fde0ff */
[----:B------:R-:W-:Y:S01]  /*2cb0*/  IMAD R189, R189, UR4, RZ ;  /* 0x00000004bdbd7c24 */ /* 0x000fe2000f8e02ff */
[----:B------:R-:W-:Y:S01]  /*2cc0*/  LEA.HI.X.SX32 R181, R181, R46, 0x1, P5 ;  /* 0x0000002eb5b57211 */ /* 0x000fe200028f0eff */
[----:B------:R-:W-:Y:S01]  /*2cd0*/  IMAD R191, R191, UR4, RZ ;  /* 0x00000004bfbf7c24 */ /* 0x000fe2000f8e02ff */
[----:B------:R-:W-:-:S02]  /*2ce0*/  IADD3 R76, P5, PT, R185, R100, RZ ;  /* 0x00000064b94c7210 */ /* 0x000fc40007fbe0ff */
[----:B------:R-:W-:Y:S02]  /*2cf0*/  LEA.HI.X.SX32 R183, R183, R46, 0x1, P6 ;  /* 0x0000002eb7b77211 */ /* 0x000fe400030f0eff */
[----:B------:R-:W-:Y:S01]  /*2d00*/  IADD3 R78, P6, PT, R187, R100, RZ ;  /* 0x00000064bb4e7210 */ /* 0x000fe20007fde0ff */
[----:B------:R-:W-:Y:S01]  /*2d10*/  IMAD R193, R193, UR4, RZ ;  /* 0x00000004c1c17c24 */ /* 0x000fe2000f8e02ff */
[----:B------:R-:W-:Y:S01]  /*2d20*/  LEA.HI.X.SX32 R185, R185, R46, 0x1, P5 ;  /* 0x0000002eb9b97211 */ /* 0x000fe200028f0eff */
[----:B------:R-:W-:Y:S01]  /*2d30*/  IMAD R199, R199, UR4, RZ ;  /* 0x00000004c7c77c24 */ /* 0x000fe2000f8e02ff */
[----:B------:R-:W-:Y:S02]  /*2d40*/  IADD3 R80, P5, PT, R189, R100, RZ ;  /* 0x00000064bd507210 */ /* 0x000fe40007fbe0ff */
[----:B------:R-:W-:Y:S02]  /*2d50*/  LEA.HI.X.SX32 R187, R187, R46, 0x1, P6 ;  /* 0x0000002ebbbb7211 */ /* 0x000fe400030f0eff */
        /* <DEDUP_REMOVED lines=24> */
[----:B------:R-:W-:-:S02]  /*2ee0*/  IADD3 R94, P6, PT, R207, R100, RZ ;  /* 0x00000064cf5e7210 */ /* 0x000fc40007fde0ff */
[----:B------:R-:W-:Y:S02]  /*2ef0*/  LEA.HI.X.SX32 R211, R211, R46, 0x1, P5 ;  /* 0x0000002ed3d37211 */ /* 0x000fe400028f0eff */
[----:B------:R-:W-:Y:S02]  /*2f00*/  IADD3 R98, P5, PT, R209, R100, RZ ;  /* 0x00000064d1627210 */ /* 0x000fe40007fbe0ff */
[----:B------:R-:W-:Y:S02]  /*2f10*/  LEA.HI.X.SX32 R207, R207, R46, 0x1, P6 ;  /* 0x0000002ecfcf7211 */ /* 0x000fe400030f0eff */
[----:B------:R-:W-:Y:S02]  /*2f20*/  SHF.R.U32.HI R10, RZ, 0x1, R10 ;  /* 0x00000001ff0a7819 */ /* 0x000fe4000001160a */
[----:B------:R-:W-:Y:S02]  /*2f30*/  IADD3 R100, P6, PT, R11, R100, RZ ;  /* 0x000000640b647210 */ /* 0x000fe40007fde0ff */
[----:B------:R-:W-:-:S02]  /*2f40*/  LEA.HI.X.SX32 R209, R209, R46, 0x1, P5 ;  /* 0x0000002ed1d17211 */ /* 0x000fc400028f0eff */
[----:B------:R-:W-:Y:S02]  /*2f50*/  PRMT R48, RZ, 0x7610, R48 ;  /* 0x00007610ff307816 */ /* 0x000fe40000000030 */
[----:B------:R-:W-:Y:S01]  /*2f60*/  LOP3.LUT P5, RZ, R10, 0x1, RZ, 0xc0, !PT ;  /* 0x000000010aff7812 */ /* 0x000fe200078ac0ff */
[----:B------:R-:W-:Y:S01]  /*2f70*/  @P0 IMAD.MOV.U32 R10, RZ, RZ, R72 ;  /* 0x000000ffff0a0224 */ /* 0x000fe200078e0048 */
[----:B------:R-:W-:Y:S01]  /*2f80*/  LEA.HI.X.SX32 R205, R11, R46, 0x1, P6 ;  /* 0x0000002e0bcd7211 */ /* 0x000fe200030f0eff */
[----:B------:R-:W-:Y:S01]  /*2f90*/  @P0 IMAD.MOV.U32 R11, RZ, RZ, R181 ;  /* 0x000000ffff0b0224 */ /* 0x000fe200078e00b5 */
[----:B------:R-:W-:-:S04]  /*2fa0*/  PRMT R50, RZ, 0x7610, R50 ;  /* 0x00007610ff327816 */ /* 0x000fc80000000032 */
[----:B------:R0:W5:Y:S01]  /*2fb0*/  @P0 LDG.E.U8 R48, desc[UR18][R10.64] ;  /* 0x000000120a300981 */ /* 0x000162000c1e1100 */
[----:B------:R-:W-:Y:S01]  /*2fc0*/  PRMT R52, RZ, 0x7610, R52 ;  /* 0x00007610ff347816 */ /* 0x000fe20000000034 */
[----:B0-----:R-:W-:Y:S02]  /*2fd0*/  @P0 IMAD.MOV.U32 R10, RZ, RZ, R76 ;  /* 0x000000ffff0a0224 */ /* 0x001fe400078e004c */
[----:B------:R-:W-:-:S05]  /*2fe0*/  @P0 IMAD.MOV.U32 R11, RZ, RZ, R185 ;  /* 0x000000ffff0b0224 */ /* 0x000fca00078e00b9 */
        /* <DEDUP_REMOVED lines=9> */
[----:B------:R-:W-:Y:S02]  /*3080*/  PRMT R58, RZ, 0x7610, R58 ;  /* 0x00007610ff3a7816 */ /* 0x000fe4000000003a */
[----:B------:R-:W-:Y:S01]  /*3090*/  PRMT R46, RZ, 0x7610, R46 ;  /* 0x00007610ff2e7816 */ /* 0x000fe2000000002e */
[C---:B------:R-:W-:Y:S02]  /*30a0*/  IMAD R213, R4.reuse, 0x17, RZ ;  /* 0x0000001704d57824 */ /* 0x040fe400078e02ff */
[----:B------:R-:W-:-:S03]  /*30b0*/  IMAD R215, R4, 0x1f, RZ ;  /* 0x0000001f04d77824 */ /* 0x000fc600078e02ff */
[----:B------:R-:W5:Y:S01]  /*30c0*/  @P5 LDG.E.U8 R46, desc[UR18][R8.64] ;  /* 0x00000012082e5981 */ /* 0x000f62000c1e1100 */
[----:B0-----:R-:W-:Y:S02]  /*30d0*/  @P0 IMAD.MOV.U32 R10, RZ, RZ, R88 ;  /* 0x000000ffff0a0224 */ /* 0x001fe400078e0058 */
[----:B------:R-:W-:-:S05]  /*30e0*/  @P0 IMAD.MOV.U32 R11, RZ, RZ, R203 ;  /* 0x000000ffff0b0224 */ /* 0x000fca00078e00cb */
[----:B------:R0:W5:Y:S01]  /*30f0*/  @P0 LDG.E.U8 R56, desc[UR18][R10.64] ;  /* 0x000000120a380981 */ /* 0x000162000c1e1100 */
[----:B------:R-:W-:Y:S01]  /*3100*/  SHF.R.S32.HI R217, RZ, 0x1f, R213 ;  /* 0x0000001fffd97819 */ /* 0x000fe200000114d5 */
[----:B0-----:R-:W-:Y:S02]  /*3110*/  @P0 IMAD.MOV.U32 R10, RZ, RZ, R90 ;  /* 0x000000ffff0a0224 */ /* 0x001fe400078e005a */
[----:B------:R-:W-:-:S05]  /*3120*/  @P0 IMAD.MOV.U32 R11, RZ, RZ, R201 ;  /* 0x000000ffff0b0224 */ /* 0x000fca00078e00c9 */
[----:B------:R0:W5:Y:S01]  /*3130*/  @P0 LDG.E.U8 R58, desc[UR18][R10.64] ;  /* 0x000000120a3a0981 */ /* 0x000162000c1e1100 */
[----:B------:R-:W-:Y:S02]  /*3140*/  SHF.R.S32.HI R219, RZ, 0x1f, R215 ;  /* 0x0000001fffdb7819 */ /* 0x000fe400000114d7 */
[----:B0-----:R-:W-:-:S05]  /*3150*/  IADD3 R10, P5, PT, R213, R6, RZ ;  /* 0x00000006d50a7210 */ /* 0x001fca0007fbe0ff */
[----:B------:R-:W-:Y:S01]  /*3160*/  IMAD.X R11, R217, 0x1, R7, P5 ;  /* 0x00000001d90b7824 */ /* 0x000fe200028e0607 */
[----:B------:R-:W-:Y:S02]  /*3170*/  IADD3 R6, P5, PT, R215, R6, RZ ;  /* 0x00000006d7067210 */ /* 0x000fe40007fbe0ff */
[----:B------:R-:W-:-:S03]  /*3180*/  PRMT R45, RZ, 0x7610, R45 ;  /* 0x00007610ff2d7816 */ /* 0x000fc6000000002d */
[----:B------:R-:W-:Y:S01]  /*3190*/  IMAD.X R7, R219, 0x1, R7, P5 ;  /* 0x00000001db077824 */ /* 0x000fe200028e0607 */
[----:B------:R-:W-:-:S04]  /*31a0*/  PRMT R51, RZ, 0x7610, R51 ;  /* 0x00007610ff337816 */ /* 0x000fc80000000033 */
[----:B------:R0:W5:Y:S01]  /*31b0*/  @!P2 LDG.E.U8 R45, desc[UR18][R6.64] ;  /* 0x00000012062da981 */ /* 0x000162000c1e1100 */
[----:B------:R-:W-:Y:S01]  /*31c0*/  PRMT R60, RZ, 0x7610, R60 ;  /* 0x00007610ff3c7816 */ /* 0x000fe2000000003c */
[----:B------:R-:W-:Y:S01]  /*31d0*/  @P0 IMAD.MOV.U32 R12, RZ, RZ, R92 ;  /* 0x000000ffff0c0224 */ /* 0x000fe200078e005c */
[----:B------:R-:W-:Y:S01]  /*31e0*/  PRMT R47, RZ, 0x7610, R47 ;  /* 0x00007610ff2f7816 */ /* 0x000fe2000000002f */
[----:B------:R-:W-:Y:S01]  /*31f0*/  @P0 IMAD.MOV.U32 R13, RZ, RZ, R211 ;  /* 0x000000ffff0d0224 */ /* 0x000fe200078e00d3 */
[----:B------:R-:W-:Y:S01]  /*3200*/  PRMT R53, RZ, 0x7610, R53 ;  /* 0x00007610ff357816 */ /* 0x000fe20000000035 */
[----:B------:R-:W-:Y:S02]  /*3210*/  @P0 IMAD.MOV.U32 R8, RZ, RZ, R74 ;  /* 0x000000ffff080224 */ /* 0x000fe400078e004a */
[----:B------:R-:W-:Y:S01]  /*3220*/  @P0 IMAD.MOV.U32 R9, RZ, RZ, R183 ;  /* 0x000000ffff090224 */ /* 0x000fe200078e00b7 */
[----:B------:R-:W-:Y:S01]  /*3230*/  PRMT R62, RZ, 0x7610, R62 ;  /* 0x00007610ff3e7816 */ /* 0x000fe2000000003e */
[----:B0-----:R-:W-:Y:S01]  /*3240*/  @P0 IMAD.MOV.U32 R6, RZ, RZ, R82 ;  /* 0x000000ffff060224 */ /* 0x001fe200078e0052 */
[----:B------:R0:W5:Y:S01]  /*3250*/  @P0 LDG.E.U8 R60, desc[UR18][R12.64] ;  /* 0x000000120c3c0981 */ /* 0x000162000c1e1100 */
[----:B------:R-:W-:Y:S01]  /*3260*/  @P0 IMAD.MOV.U32 R7, RZ, RZ, R191 ;  /* 0x000000ffff070224 */ /* 0x000fe200078e00bf */
[----:B------:R-:W-:-:S02]  /*3270*/  PRMT R49, RZ, 0x7610, R49 ;  /* 0x00007610ff317816 */ /* 0x000fc40000000031 */
[----:B------:R1:W5:Y:S04]  /*3280*/  @P0 LDG.E.U8 R47, desc[UR18][R8.64] ;  /* 0x00000012082f0981 */ /* 0x000368000c1e1100 */
[----:B------:R3:W5:Y:S01]  /*3290*/  @P0 LDG.E.U8 R51, desc[UR18][R6.64] ;  /* 0x0000001206330981 */ /* 0x000762000c1e1100 */
[----:B------:R-:W-:Y:S01]  /*32a0*/  PRMT R55, RZ, 0x7610, R55 ;  /* 0x00007610ff377816 */ /* 0x000fe20000000037 */
[----:B0-----:R-:W-:Y:S02]  /*32b0*/  @P0 IMAD.MOV.U32 R12, RZ, RZ, R98 ;  /* 0x000000ffff0c0224 */ /* 0x001fe400078e0062 */
[----:B------:R-:W-:Y:S02]  /*32c0*/  @P0 IMAD.MOV.U32 R13, RZ, RZ, R209 ;  /* 0x000000ffff0d0224 */ /* 0x000fe400078e00d1 */
[----:B-1----:R-:W-:-:S02]  /*32d0*/  @P0 IMAD.MOV.U32 R8, RZ, RZ, R78 ;  /* 0x000000ffff080224 */ /* 0x002fc400078e004e */
[----:B------:R-:W-:Y:S01]  /*32e0*/  @P0 IMAD.MOV.U32 R9, RZ, RZ, R187 ;  /* 0x000000ffff090224 */ /* 0x000fe200078e00bb */
[----:B------:R0:W5:Y:S01]  /*32f0*/  @P0 LDG.E.U8 R62, desc[UR18][R12.64] ;  /* 0x000000120c3e0981 */ /* 0x000162000c1e1100 */
[----:B---3--:R-:W-:Y:S02]  /*3300*/  @P0 IMAD.MOV.U32 R6, RZ, RZ, R198 ;  /* 0x000000ffff060224 */ /* 0x008fe400078e00c6 */
[----:B------:R-:W-:Y:S01]  /*3310*/  @P0 IMAD.MOV.U32 R7, RZ, RZ, R199 ;  /* 0x000000ffff070224 */ /* 0x000fe200078e00c7 */
[----:B------:R1:W3:Y:S04]  /*3320*/  @P0 LDG.E.U8 R49, desc[UR18][R8.64] ;  /* 0x0000001208310981 */ /* 0x0002e8000c1e1100 */
[----:B------:R4:W3:Y:S01]  /*3330*/  @P0 LDG.E.U8 R53, desc[UR18][R6.64] ;  /* 0x0000001206350981 */ /* 0x0008e2000c1e1100 */
[----:B0-----:R-:W-:-:S02]  /*3340*/  PRMT R13, RZ, 0x7610, R13 ;  /* 0x00007610ff0d7816 */ /* 0x001fc4000000000d */
[----:B-1----:R-:W-:-:S04]  /*3350*/  PRMT R9, RZ, 0x7610, R9 ;  /* 0x00007610ff097816 */ /* 0x002fc80000000009 */
[----:B------:R0:W3:Y:S01]  /*3360*/  @P4 LDG.E.U8 R13, desc[UR18][R10.64] ;  /* 0x000000120a0d4981 */ /* 0x0000e2000c1e1100 */
[----:B----4-:R-:W-:Y:S02]  /*3370*/  @P0 IMAD.MOV.U32 R6, RZ, RZ, R86 ;  /* 0x000000ffff060224 */ /* 0x010fe400078e0056 */
[----:B------:R-:W-:-:S05]  /*3380*/  @P0 IMAD.MOV.U32 R7, RZ, RZ, R197 ;  /* 0x000000ffff070224 */ /* 0x000fca00078e00c5 */
[----:B------:R1:W4:Y:S01]  /*3390*/  @P0 LDG.E.U8 R55, desc[UR18][R6.64] ;  /* 0x0000001206370981 */ /* 0x000322000c1e1100 */
[----:B0-----:R-:W-:Y:S01]  /*33a0*/  PRMT R11, RZ, 0x7610, R11 ;  /* 0x00007610ff0b7816 */ /* 0x001fe2000000000b */
[----:B-1----:R-:W-:Y:S02]  /*33b0*/  @P0 IMAD.MOV.U32 R6, RZ, RZ, R96 ;  /* 0x000000ffff060224 */ /* 0x002fe400078e0060 */
[----:B------:R-:W-:-:S05]  /*33c0*/  @P0 IMAD.MOV.U32 R7, RZ, RZ, R195 ;  /* 0x000000ffff070224 */ /* 0x000fca00078e00c3 */
[----:B------:R0:W4:Y:S01]  /*33d0*/  @P0 LDG.E.U8 R9, desc[UR18][R6.64] ;  /* 0x0000001206090981 */ /* 0x000122000c1e1100 */
[----:B------:R-:W-:Y:S01]  /*33e0*/  PRMT R57, RZ, 0x7610, R57 ;  /* 0x00007610ff397816 */ /* 0x000fe20000000039 */
[----:B0-----:R-:W-:Y:S02]  /*33f0*/  @P0 IMAD.MOV.U32 R6, RZ, RZ, R94 ;  /* 0x000000ffff060224 */ /* 0x001fe400078e005e */
[----:B------:R-:W-:-:S05]  /*3400*/  @P0 IMAD.MOV.U32 R7, RZ, RZ, R207 ;  /* 0x000000ffff070224 */ /* 0x000fca00078e00cf */
[----:B------:R0:W4:Y:S02]  /*3410*/  @P0 LDG.E.U8 R11, desc[UR18][R6.64] ;  /* 0x00000012060b0981 */ /* 0x000124000c1e1100 */
[----:B0-----:R-:W-:Y:S02]  /*3420*/  @P0 IMAD.MOV.U32 R6, RZ, RZ, R100 ;  /* 0x000000ffff060224 */ /* 0x001fe400078e0064 */
[----:B------:R-:W-:-:S05]  /*3430*/  @P0 IMAD.MOV.U32 R7, RZ, RZ, R205 ;  /* 0x000000ffff070224 */ /* 0x000fca00078e00cd */
[----:B------:R-:W4:Y:S01]  /*3440*/  @P0 LDG.E.U8 R57, desc[UR18][R6.64] ;  /* 0x0000001206390981 */ /* 0x000f22000c1e1100 */
[----:B------:R-:W-:-:S04]  /*3450*/  @!UP0 UIADD3 UR4, UPT, UPT, -UR7, 0x100000, URZ ;  /* 0x0010000007048890 */ /* 0x000fc8000fffe1ff */
[----:B------:R-:W-:Y:S02]  /*3460*/  @!UP0 USHF.L.U32 UR5, UR4, 0xb, URZ ;  /* 0x0000000b04058899 */ /* 0x000fe400080006ff */
[----:B------:R-:W-:Y:S01]  /*3470*/  @!UP0 USHF.L.U32 UR4, UR4, 0x1, URZ ;  /* 0x0000000104048899 */ /* 0x000fe200080006ff */
[----:B------:R-:W-:Y:S01]  /*3480*/  VOTEU.ALL UP0, P3 ;  /* 0x0000000000ff7886 */ /* 0x000fe20001800000 */
[C---:B------:R-:W-:Y:S02]  /*3490*/  LOP3.LUT R102, R3.reuse, 0x10, RZ, 0x3c, !PT ;  /* 0x0000001003667812 */ /* 0x040fe400078e3cff */
[C---:B------:R-:W-:Y:S02]  /*34a0*/  LOP3.LUT R104, R3.reuse, 0x20, RZ, 0x3c, !PT ;  /* 0x0000002003687812 */ /* 0x040fe400078e3cff */
[C---:B------:R-:W-:Y:S02]  /*34b0*/  LOP3.LUT R106, R3.reuse, 0x30, RZ, 0x3c, !PT ;  /* 0x00000030036a7812 */ /* 0x040fe400078e3cff */
[----:B------:R-:W-:-:S02]  /*34c0*/  LOP3.LUT R108, R3, 0x40, RZ, 0x3c, !PT ;  /* 0x00000040036c7812 */ /* 0x000fc400078e3cff */
[C---:B------:R-:W-:Y:S02]  /*34d0*/  LOP3.LUT R221, R3.reuse, 0x50, RZ, 0x3c, !PT ;  /* 0x0000005003dd7812 */ /* 0x040fe400078e3cff */
[----:B------:R0:W1:Y:S01]  /*34e0*/  @!UP0 SYNCS.EXCH.64 URZ, [UR16+0x3008], UR4 ;  /* 0x0030080410ff85b2 */ /* 0x0000620008000100 */
[----:B------:R0:W-:Y:S01]  /*34f0*/  STS.U8 [R3+UR16], R18 ;  /* 0x0000001203007988 */ /* 0x0001e20008000010 */
[----:B------:R-:W-:-:S03]  /*3500*/  LOP3.LUT R223, R3, 0x60, RZ, 0x3c, !PT ;  /* 0x0000006003df7812 */ /* 0x000fc600078e3cff */
[----:B--2---:R0:W-:Y:S01]  /*3510*/  STS.U8 [R3+UR16+0x400], R24 ;  /* 0x0004001803007988 */ /* 0x0041e20008000010 */
[----:B------:R-:W-:-:S03]  /*3520*/  LOP3.LUT R110, R3, 0x70, RZ, 0x3c, !PT ;  /* 0x00000070036e7812 */ /* 0x000fc600078e3cff */
[----:B------:R0:W-:Y:S04]  /*3530*/  STS.U8 [R3+UR16+0x800], R26 ;  /* 0x0008001a03007988 */ /* 0x0001e80008000010 */
        /* <DEDUP_REMOVED lines=21> */
[----:B-----5:R0:W-:Y:S04]  /*3690*/  STS.U8 [R223+UR16+0x300], R22 ;  /* 0x00030016df007988 */ /* 0x0201e80008000010 */
[----:B------:R0:W-:Y:S04]  /*36a0*/  STS.U8 [R223+UR16+0x700], R30 ;  /* 0x0007001edf007988 */ /* 0x0001e80008000010 */
[----:B------:R0:W-:Y:S01]  /*36b0*/  STS.U8 [R223+UR16+0xb00], R39 ;  /* 0x000b0027df007988 */ /* 0x0001e20008000010 */
[----:B------:R-:W-:-:S04]  /*36c0*/  ISETP.NE.U32.AND P0, PT, RZ, UR8, PT ;  /* 0x00000008ff007c0c */ /* 0x000fc8000bf05070 */
[C---:B------:R-:W-:Y:S01]  /*36d0*/  ISETP.LT.OR P2, PT, R68.reuse, 0x20, P0 ;  /* 0x000000204400780c */ /* 0x040fe20000741670 */
[----:B------:R0:W-:Y:S04]  /*36e0*/  STS.U8 [R223+UR16+0xf00], R46 ;  /* 0x000f002edf007988 */ /* 0x0001e80008000010 */
[----:B------:R0:W-:Y:S04]  /*36f0*/  STS.U8 [R110+UR16+0x380], R23 ;  /* 0x000380176e007988 */ /* 0x0001e80008000010 */
[----:B------:R0:W-:Y:S01]  /*3700*/  STS.U8 [R110+UR16+0x780], R33 ;  /* 0x000780216e007988 */ /* 0x0001e20008000010 */
[----:B------:R-:W-:-:S03]  /*3710*/  ISETP.GE.AND P4, PT, R68, 0x40, PT ;  /* 0x000000404400780c */ /* 0x000fc60003f86270 */
[----:B------:R0:W-:Y:S04]  /*3720*/  STS.U8 [R110+UR16+0xf80], R45 ;  /* 0x000f802d6e007988 */ /* 0x0001e80008000010 */
[----:B---3--:R0:W-:Y:S04]  /*3730*/  STS.U8 [R110+UR16+0xb80], R13 ;  /* 0x000b800d6e007988 */ /* 0x0081e80008000010 */
        /* <DEDUP_REMOVED lines=12> */
[----:B----4-:R0:W-:Y:S04]  /*3800*/  STS.U8 [R102+UR16+0x2480], R55 ;  /* 0x0024803766007988 */ /* 0x0101e80008000010 */
[----:B------:R0:W-:Y:S04]  /*3810*/  STS.U8 [R102+UR16+0x2580], R9 ;  /* 0x0025800966007988 */ /* 0x0001e80008000010 */
[----:B------:R0:W-:Y:S04]  /*3820*/  STS.U8 [R102+UR16+0x2680], R11 ;  /* 0x0026800b66007988 */ /* 0x0001e80008000010 */
[----:B------:R0:W-:Y:S01]  /*3830*/  STS.U8 [R102+UR16+0x2780], R57 ;  /* 0x0027803966007988 */ /* 0x0001e20008000010 */
[----:B-1----:R1:W-:Y:S06]  /*3840*/  MEMBAR.ALL.CTA ;  /* 0x0000000000007992 */ /* 0x0023ec0000008000 */
[----:B-1----:R-:W1:Y:S02]  /*3850*/  FENCE.VIEW.ASYNC.S ;  /* 0x00000000000073c6 */ /* 0x002e640000000000 */
[----:B-1----:R-:W-:Y:S06]  /*3860*/  BAR.SYNC.DEFER_BLOCKING 0x0 ;  /* 0x0000000000007b1d */ /* 0x002fec0000010000 */
[----:B------:R-:W-:Y:S05]  /*3870*/  @P2 BRA `(.L_x_6) ;  /* 0x00000000003c2947 */ /* 0x000fea0003800000 */
[----:B0-----:R-:W-:Y:S02]  /*3880*/  UIADD3 UR4, UPT, UPT, UR16, 0x2000, URZ ;  /* 0x0000200010047890 */ /* 0x001fe4000fffe0ff */
[----:B------:R-:W-:Y:S02]  /*3890*/  USHF.R.U32.HI UR6, URZ, 0x4, UR16 ;  /* 0x00000004ff067899 */ /* 0x000fe40008011610 */
[----:B------:R-:W-:Y:S02]  /*38a0*/  USHF.R.U32.HI UR4, URZ, 0x4, UR4 ;  /* 0x00000004ff047899 */ /* 0x000fe40008011604 */
[----:B------:R-:W-:Y:S02]  /*38b0*/  USGXT.U32 UR6, UR6, 0xe ;  /* 0x0000000e0606789a */ /* 0x000fe40008000000 */
[----:B------:R-:W-:Y:S01]  /*38c0*/  USGXT.U32 UR8, UR4, 0xe ;  /* 0x0000000e0408789a */ /* 0x000fe20008000000 */
[----:B------:R-:W-:Y:S02]  /*38d0*/  UMOV UR5, URZ ;  /* 0x000000ff00057c82 */ /* 0x000fe40008000000 */
[----:B------:R-:W-:Y:S01]  /*38e0*/  UMOV UR4, UR10 ;  /* 0x0000000a00047c82 */ /* 0x000fe20008000000 */
[----:B------:R-:W-:Y:S01]  /*38f0*/  UMOV UR14, 0x0 ;  /* 0x00000000000e7882 */ /* 0x000fe20000000000 */
[----:B------:R-:W-:Y:S01]  /*3900*/  UMOV UR15, 0x8108010 ;  /* 0x08108010000f7882 */ /* 0x000fe20000000000 */
[----:B------:R-:W-:Y:S01]  /*3910*/  UMOV UR7, 0x40004040 ;  /* 0x4000404000077882 */ /* 0x000fe20000000000 */
[----:B------:R-:W-:Y:S01]  /*3920*/  UMOV UR9, 0xc0004010 ;  /* 0xc000401000097882 */ /* 0x000fe20000000000 */
[----:B------:R-:W-:Y:S01]  /*3930*/  UMOV UR4, UR4 ;  /* 0x0000000400047c82 */ /* 0x000fe20008000000 */
[----:B------:R1:W-:Y:S01]  /*3940*/  UTCQMMA gdesc[UR6], gdesc[UR8], tmem[UR17], tmem[UR14], idesc[UR15], !UPT ;  /* 0x00ff0e08060075ea */ /* 0x0003e2000f800311 */
[----:B------:R1:W-:Y:S01]  /*3950*/  UTCBAR [UR4], URZ ;  /* 0x000000ff040073e9 */ /* 0x0003e200080000ff */
[----:B------:R-:W-:-:S02]  /*3960*/  NOP ;  /* 0x0000000000007918 */ /* 0x000fc40000000000 */
.L_x_6:
[----:B01----:R-:W-:Y:S01]  /*3970*/  UMOV UR4, URZ ;  /* 0x000000ff00047c82 */ /* 0x003fe20008000000 */
[----:B------:R-:W-:Y:S05]  /*3980*/  @!P4 BRA `(.L_x_7) ;  /* 0x000000140060c947 */ /* 0x000fea0003800000 */
[----:B------:R-:W-:Y:S01]  /*3990*/  SHF.R.S32.HI R7, RZ, 0x1f, R68 ;  /* 0x0000001fff077819 */ /* 0x000fe20000011444 */
[----:B------:R-:W-:Y:S01]  /*39a0*/  IMAD.SHL.U32 R112, R4, 0x20, RZ ;  /* 0x0000002004707824 */ /* 0x000fe200078e00ff */
[----:B------:R-:W-:Y:S01]  /*39b0*/  UIADD3 UR5, UPT, UPT, UR16, 0x2800, URZ ;  /* 0x0000280010057890 */ /* 0x000fe2000fffe0ff */
[----:B------:R-:W-:Y:S01]  /*39c0*/  IMAD.SHL.U32 R227, R5, 0x20, RZ ;  /* 0x0000002005e37824 */ /* 0x000fe200078e00ff */
[----:B------:R-:W-:Y:S01]  /*39d0*/  LEA.HI R7, R7, R68, RZ, 0x5 ;  /* 0x0000004407077211 */ /* 0x000fe200078f28ff */
[----:B------:R-:W-:Y:S01]  /*39e0*/  UIADD3 UR4, UPT, UPT, UR16, 0x1000, URZ ;  /* 0x0000100010047890 */ /* 0x000fe2000fffe0ff */
[--C-:B------:R-:W-:Y:S01]  /*39f0*/  IADD3 R114, P2, P4, R15, UR20, R112.reuse ;  /* 0x000000140f727c10 */ /* 0x100fe2000fc5e070 */
[----:B------:R-:W-:Y:S01]  /*3a00*/  USHF.R.U32.HI UR5, URZ, 0x4, UR5 ;  /* 0x00000004ff057899 */ /* 0x000fe20008011605 */
[----:B------:R-:W-:Y:S01]  /*3a10*/  SHF.R.S32.HI R7, RZ, 0x5, R7 ;  /* 0x00000005ff077819 */ /* 0x000fe20000011407 */
[----:B------:R-:W-:Y:S01]  /*3a20*/  USHF.R.U32.HI UR4, URZ, 0x4, UR4 ;  /* 0x00000004ff047899 */ /* 0x000fe20008011604 */
[----:B------:R-:W-:Y:S01]  /*3a30*/  SHF.R.S32.HI R225, RZ, 0x1f, R112 ;  /* 0x0000001fffe17819 */ /* 0x000fe20000011470 */
[----:B------:R-:W-:Y:S01]  /*3a40*/  IMAD.MOV.U32 R4, RZ, RZ, RZ ;  /* 0x000000ffff047224 */ /* 0x000fe200078e00ff */
[----:B------:R-:W-:Y:S01]  /*3a50*/  VIMNMX R7, PT, PT, R7, 0x2, !PT ;  /* 0x0000000207077848 */ /* 0x000fe20007fe0100 */
[----:B------:R-:W-:Y:S01]  /*3a60*/  USGXT.U32 UR14, UR5, 0xe ;  /* 0x0000000e050e789a */ /* 0x000fe20008000000 */
[----:B------:R-:W-:Y:S01]  /*3a70*/  IADD3.X R116, PT, PT, R14, UR21, R225, P2, P4 ;  /* 0x000000150e747c10 */ /* 0x000fe200097e84e1 */
[----:B------:R-:W0:Y:S01]  /*3a80*/  LDCU UR20, c[0x0][0x3a8] ;  /* 0x00007500ff1477ac */ /* 0x000e220008000800 */
[----:B------:R-:W-:Y:S01]  /*3a90*/  SHF.R.S32.HI R118, RZ, 0x1f, R227 ;  /* 0x0000001fff767819 */ /* 0x000fe200000114e3 */
[----:B------:R-:W-:Y:S01]  /*3aa0*/  VIADD R120, R7, 0xffffffff ;  /* 0xffffffff07787836 */ /* 0x000fe20000000000 */
[----:B------:R-:W-:Y:S01]  /*3ab0*/  USGXT.U32 UR8, UR4, 0xe ;  /* 0x0000000e0408789a */ /* 0x000fe20008000000 */
[----:B------:R-:W-:Y:S01]  /*3ac0*/  UMOV UR13, UR10 ;  /* 0x0000000a000d7c82 */ /* 0x000fe20008000000 */
[----:B------:R-:W-:Y:S01]  /*3ad0*/  UMOV UR15, 0x1 ;  /* 0x00000001000f7882 */ /* 0x000fe20000000000 */
[----:B------:R-:W-:-:S09]  /*3ae0*/  UMOV UR5, URZ ;  /* 0x000000ff00057c82 */ /* 0x000fd20008000000 */
.L_x_10:
[----:B------:R-:W-:Y:S01]  /*3af0*/  IMAD.U32 R122, R4, -0x80000000, RZ ;  /* 0x80000000047a7824 */ /* 0x000fe200078e00ff */
[-C--:B------:R-:W-:Y:S02]  /*3b00*/  IADD3 R4, P6, PT, R215, R114.reuse, RZ ;  /* 0x00000072d7047210 */ /* 0x080fe40007fde0ff */
[-C--:B------:R-:W-:Y:S02]  /*3b10*/  IADD3 R6, P4, PT, R177, R114.reuse, RZ ;  /* 0x00000072b1067210 */ /* 0x080fe40007f9e0ff */
[-C--:B------:R-:W-:Y:S01]  /*3b20*/  IADD3 R8, P2, PT, R173, R114.reuse, RZ ;  /* 0x00000072ad087210 */ /* 0x080fe20007f5e0ff */
[--C-:B------:R-:W-:Y:S01]  /*3b30*/  IMAD.X R5, R219, 0x1, R116.reuse, P6 ;  /* 0x00000001db057824 */ /* 0x100fe200030e0674 */
        /* <DEDUP_REMOVED lines=30> */
[----:B------:R-:W1:Y:S01]  /*3d20*/  SYNCS.PHASECHK.TRANS64.TRYWAIT P6, [UR13], R122 ;  /* 0x0000007aff0075a7 */ /* 0x000e6200080c110d */
        /* <DEDUP_REMOVED lines=22> */
[----:B------:R-:W-:Y:S01]  /*3e90*/  IADD3 R62, P4, PT, R69, R114, RZ ;  /* 0x00000072453e7210 */ /* 0x000fe20007f9e0ff */
[--C-:B------:R-:W-:Y:S01]  /*3ea0*/  IMAD.X R59, R79, 0x1, R116.reuse, P2 ;  /* 0x000000014f3b7824 */ /* 0x100fe200010e0674 */
[----:B0-----:R-:W-:Y:S01]  /*3eb0*/  IADD3 R64, P2, PT, R114, UR20, RZ ;  /* 0x0000001472407c10 */ /* 0x001fe2000ff5e0ff */
[--C-:B------:R-:W-:Y:S01]  /*3ec0*/  IMAD.X R61, R75, 0x1, R116.reuse, P5 ;  /* 0x000000014b3d7824 */ /* 0x100fe200028e0674 */
[C---:B------:R-:W-:Y:S01]  /*3ed0*/  ISETP.GT.AND P5, PT, R66.reuse, 0x1, PT ;  /* 0x000000014200780c */ /* 0x040fe20003fa4270 */
[--C-:B------:R-:W-:Y:S01]  /*3ee0*/  IMAD.X R63, R71, 0x1, R116.reuse, P4 ;  /* 0x00000001473f7824 */ /* 0x100fe200020e0674 */
[C---:B------:R-:W-:Y:S01]  /*3ef0*/  ISETP.GT.AND P4, PT, R66.reuse, 0x2, PT ;  /* 0x000000024200780c */ /* 0x040fe20003f84270 */
[----:B------:R-:W-:Y:S01]  /*3f00*/  IMAD.X R65, R67, 0x1, R116, P2 ;  /* 0x0000000143417824 */ /* 0x000fe200010e0674 */
[----:B------:R-:W-:-:S02]  /*3f10*/  ISETP.GT.AND P2, PT, R66, 0x3, PT ;  /* 0x000000034200780c */ /* 0x000fc40003f44270 */
[----:B------:R-:W-:Y:S01]  /*3f20*/  PRMT R231, RZ, 0x7610, R231 ;  /* 0x00007610ffe77816 */ /* 0x000fe200000000e7 */
[----:B-1----:R-:W-:Y:S10]  /*3f30*/  @!P6 BRA `(.L_x_8) ;  /* 0x00000030007ce947 */ /* 0x002ff40003800000 */
.L_x_16:
[C---:B------:R-:W-:Y:S01]  /*3f40*/  ISETP.GT.AND P6, PT, R66.reuse, 0x4, PT ;  /* 0x000000044200780c */ /* 0x040fe20003fc4270 */
[----:B------:R0:W2:Y:S01]  /*3f50*/  @P5 LDG.E.U8 R231, desc[UR18][R64.64] ;  /* 0x0000001240e75981 */ /* 0x0000a2000c1e1100 */
[----:B------:R-:W-:Y:S02]  /*3f60*/  PRMT R229, RZ, 0x7610, R229 ;  /* 0x00007610ffe57816 */ /* 0x000fe400000000e5 */
[----:B------:R-:W-:Y:S02]  /*3f70*/  PRMT R233, RZ, 0x7610, R233 ;  /* 0x00007610ffe97816 */ /* 0x000fe400000000e9 */
[----:B------:R-:W-:Y:S02]  /*3f80*/  PRMT R235, RZ, 0x7610, R235 ;  /* 0x00007610ffeb7816 */ /* 0x000fe400000000eb */
[----:B------:R1:W3:Y:S01]  /*3f90*/  @P4 LDG.E.U8 R229, desc[UR18][R62.64] ;  /* 0x000000123ee54981 */ /* 0x0002e2000c1e1100 */
[----:B------:R-:W-:-:S03]  /*3fa0*/  ISETP.GT.AND P4, PT, R66, 0x6, PT ;  /* 0x000000064200780c */ /* 0x000fc60003f84270 */
[----:B------:R4:W5:Y:S01]  /*3fb0*/  @P2 LDG.E.U8 R233, desc[UR18][R60.64] ;  /* 0x000000123ce92981 */ /* 0x000962000c1e1100 */
[----:B------:R-:W-:-:S03]  /*3fc0*/  ISETP.GT.AND P2, PT, R66, 0x7, PT ;  /* 0x000000074200780c */ /* 0x000fc60003f44270 */
[----:B------:R-:W2:Y:S01]  /*3fd0*/  @P6 LDG.E.U8 R235, desc[UR18][R58.64] ;  /* 0x000000123aeb6981 */ /* 0x000ea2000c1e1100 */
[C---:B------:R-:W-:Y:S02]  /*3fe0*/  ISETP.GT.AND P6, PT, R66.reuse, 0x8, PT ;  /* 0x000000084200780c */ /* 0x040fe40003fc4270 */
[----:B------:R-:W-:Y:S02]  /*3ff0*/  ISETP.GT.AND P5, PT, R66, 0x5, PT ;  /* 0x000000054200780c */ /* 0x000fe40003fa4270 */
[----:B0-----:R-:W-:Y:S02]  /*4000*/  PRMT R64, RZ, 0x7610, R64 ;  /* 0x00007610ff407816 */ /* 0x001fe40000000040 */
[----:B-1----:R-:W-:Y:S02]  /*4010*/  PRMT R63, RZ, 0x7610, R63 ;  /* 0x00007610ff3f7816 */ /* 0x002fe4000000003f */
[----:B----4-:R-:W-:Y:S02]  /*4020*/  PRMT R60, RZ, 0x7610, R60 ;  /* 0x00007610ff3c7816 */ /* 0x010fe4000000003c */
[----:B------:R0:W4:Y:S01]  /*4030*/  @P4 LDG.E.U8 R64, desc[UR18][R54.64] ;  /* 0x0000001236404981 */ /* 0x000122000c1e1100 */
[----:B------:R-:W-:-:S02]  /*4040*/  PRMT R122, RZ, 0x7610, R122 ;  /* 0x00007610ff7a7816 */ /* 0x000fc4000000007a */
[C---:B------:R-:W-:Y:S01]  /*4050*/  ISETP.GT.AND P4, PT, R66.reuse, 0xa, PT ;  /* 0x0000000a4200780c */ /* 0x040fe20003f84270 */
[----:B------:R1:W2:Y:S01]  /*4060*/  @P2 LDG.E.U8 R63, desc[UR18][R52.64] ;  /* 0x00000012343f2981 */ /* 0x0002a2000c1e1100 */
[----:B------:R-:W-:-:S03]  /*4070*/  ISETP.GT.AND P2, PT, R66, 0xb, PT ;  /* 0x0000000b4200780c */ /* 0x000fc60003f44270 */
[----:B------:R-:W2:Y:S01]  /*4080*/  @P6 LDG.E.U8 R60, desc[UR18][R50.64] ;  /* 0x00000012323c6981 */ /* 0x000ea2000c1e1100 */
[C---:B------:R-:W-:Y:S02]  /*4090*/  ISETP.GT.AND P6, PT, R66.reuse, 0xc, PT ;  /* 0x0000000c4200780c */ /* 0x040fe40003fc4270 */
[----:B0-----:R-:W-:Y:S01]  /*40a0*/  PRMT R55, RZ, 0x7610, R55 ;  /* 0x00007610ff377816 */ /* 0x001fe20000000037 */
[----:B------:R0:W3:Y:S01]  /*40b0*/  @P5 LDG.E.U8 R122, desc[UR18][R56.64] ;  /* 0x00000012387a5981 */ /* 0x0000e2000c1e1100 */
[----:B------:R-:W-:Y:S02]  /*40c0*/  ISETP.GT.AND P5, PT, R66, 0x9, PT ;  /* 0x000000094200780c */ /* 0x000fe40003fa4270 */
[----:B-1----:R-:W-:Y:S02]  /*40d0*/  PRMT R53, RZ, 0x7610, R53 ;  /* 0x00007610ff357816 */ /* 0x002fe40000000035 */
[----:B------:R-:W-:Y:S01]  /*40e0*/  PRMT R59, RZ, 0x7610, R59 ;  /* 0x00007610ff3b7816 */ /* 0x000fe2000000003b */
[----:B------:R1:W3:Y:S01]  /*40f0*/  @P2 LDG.E.U8 R55, desc[UR18][R44.64] ;  /* 0x000000122c372981 */ /* 0x0002e2000c1e1100 */
[----:B0-----:R-:W-:-:S03]  /*4100*/  PRMT R57, RZ, 0x7610, R57 ;  /* 0x00007610ff397816 */ /* 0x001fc60000000039 */
[----:B------:R-:W3:Y:S01]  /*4110*/  @P6 LDG.E.U8 R53, desc[UR18][R42.64] ;  /* 0x000000122a356981 */ /* 0x000ee2000c1e1100 */
[C---:B------:R-:W-:Y:S02]  /*4120*/  ISETP.GT.AND P2, PT, R66.reuse, 0xf, PT ;  /* 0x0000000f4200780c */ /* 0x040fe40003f44270 */
[C---:B------:R-:W-:Y:S01]  /*4130*/  ISETP.GT.AND P6, PT, R66.reuse, 0x10, PT ;  /* 0x000000104200780c */ /* 0x040fe20003fc4270 */
[----:B------:R0:W3:Y:S04]  /*4140*/  @P5 LDG.E.U8 R59, desc[UR18][R48.64] ;  /* 0x00000012303b5981 */ /* 0x0000e8000c1e1100 */
[----:B------:R0:W3:Y:S01]  /*4150*/  @P4 LDG.E.U8 R57, desc[UR18][R46.64] ;  /* 0x000000122e394981 */ /* 0x0000e2000c1e1100 */
[C---:B------:R-:W-:Y:S02]  /*4160*/  ISETP.GT.AND P4, PT, R66.reuse, 0xe, PT ;  /* 0x0000000e4200780c */ /* 0x040fe40003f84270 */
[----:B------:R-:W-:-:S02]  /*4170*/  ISETP.GT.AND P5, PT, R66, 0xd, PT ;  /* 0x0000000d4200780c */ /* 0x000fc40003fa4270 */
[----:B-1----:R-:W-:Y:S02]  /*4180*/  PRMT R44, RZ, 0x7610, R44 ;  /* 0x00007610ff2c7816 */ /* 0x002fe4000000002c */
[----:B0-----:R-:W-:Y:S02]  /*4190*/  PRMT R48, RZ, 0x7610, R48 ;  /* 0x00007610ff307816 */ /* 0x001fe40000000030 */
[----:B------:R-:W-:Y:S02]  /*41a0*/  PRMT R47, RZ, 0x7610, R47 ;  /* 0x00007610ff2f7816 */ /* 0x000fe4000000002f */
[----:B------:R-:W3:Y:S01]  /*41b0*/  @P6 LDG.E.U8 R44, desc[UR18][R34.64] ;  /* 0x00000012222c6981 */ /* 0x000ee2000c1e1100 */
[----:B------:R-:W-:-:S03]  /*41c0*/  PRMT R50, RZ, 0x7610, R50 ;  /* 0x00007610ff327816 */ /* 0x000fc60000000032 */
[----:B------:R0:W4:Y:S01]  /*41d0*/  @P4 LDG.E.U8 R48, desc[UR18][R38.64] ;  /* 0x0000001226304981 */ /* 0x000122000c1e1100 */
[----:B------:R-:W-:-:S03]  /*41e0*/  ISETP.GT.AND P4, PT, R66, 0x12, PT ;  /* 0x000000124200780c */ /* 0x000fc60003f84270 */
[----:B------:R1:W4:Y:S01]  /*41f0*/  @P2 LDG.E.U8 R47, desc[UR18][R36.64] ;  /* 0x00000012242f2981 */ /* 0x000322000c1e1100 */
[C---:B------:R-:W-:Y:S02]  /*4200*/  ISETP.GT.AND P2, PT, R66.reuse, 0x13, PT ;  /* 0x000000134200780c */ /* 0x040fe40003f44270 */
[C---:B------:R-:W-:Y:S01]  /*4210*/  ISETP.GT.AND P6, PT, R66.reuse, 0x14, PT ;  /* 0x000000144200780c */ /* 0x040fe20003fc4270 */
[----:B------:R1:W4:Y:S01]  /*4220*/  @P5 LDG.E.U8 R50, desc[UR18][R40.64] ;  /* 0x0000001228325981 */ /* 0x000322000c1e1100 */
[----:B------:R-:W-:Y:S02]  /*4230*/  ISETP.GT.AND P5, PT, R66, 0x11, PT ;  /* 0x000000114200780c */ /* 0x000fe40003fa4270 */
[----:B0-----:R-:W-:Y:S02]  /*4240*/  PRMT R39, RZ, 0x7610, R39 ;  /* 0x00007610ff277816 */ /* 0x001fe40000000027 */
[----:B-1----:R-:W-:Y:S02]  /*4250*/  PRMT R37, RZ, 0x7610, R37 ;  /* 0x00007610ff257816 */ /* 0x002fe40000000025 */
[----:B------:R-:W-:-:S03]  /*4260*/  PRMT R41, RZ, 0x7610, R41 ;  /* 0x00007610ff297816 */ /* 0x000fc60000000029 */
[----:B------:R0:W4:Y:S01]  /*4270*/  @P2 LDG.E.U8 R39, desc[UR18][R28.64] ;  /* 0x000000121c272981 */ /* 0x000122000c1e1100 */
[----:B------:R-:W-:Y:S02]  /*4280*/  PRMT R43, RZ, 0x7610, R43 ;  /* 0x00007610ff2b7816 */ /* 0x000fe4000000002b */
[C---:B------:R-:W-:Y:S01]  /*4290*/  ISETP.GT.AND P2, PT, R66.reuse, 0x17, PT ;  /* 0x000000174200780c */ /* 0x040fe20003f44270 */
[----:B------:R-:W4:Y:S01]  /*42a0*/  @P6 LDG.E.U8 R37, desc[UR18][R26.64] ;  /* 0x000000121a256981 */ /* 0x000f22000c1e1100 */
[----:B------:R-:W-:-:S03]  /*42b0*/  ISETP.GT.AND P6, PT, R66, 0x18, PT ;  /* 0x000000184200780c */ /* 0x000fc60003fc4270 */
[----:B------:R1:W4:Y:S01]  /*42c0*/  @P4 LDG.E.U8 R41, desc[UR18][R30.64] ;  /* 0x000000121e294981 */ /* 0x000322000c1e1100 */
[----:B------:R-:W-:-:S03]  /*42d0*/  ISETP.GT.AND P4, PT, R66, 0x16, PT ;  /* 0x000000164200780c */ /* 0x000fc60003f84270 */
[----:B------:R1:W4:Y:S01]  /*42e0*/  @P5 LDG.E.U8 R43, desc[UR18][R32.64] ;  /* 0x00000012202b5981 */ /* 0x000322000c1e1100 */
[----:B------:R-:W-:Y:S02]  /*42f0*/  ISETP.GT.AND P5, PT, R66, 0x15, PT ;  /* 0x000000154200780c */ /* 0x000fe40003fa4270 */
[----:B0-----:R-:W-:Y:S02]  /*4300*/  PRMT R28, RZ, 0x7610, R28 ;  /* 0x00007610ff1c7816 */ /* 0x001fe4000000001c */
[----:B-1----:R-:W-:Y:S02]  /*4310*/  PRMT R31, RZ, 0x7610, R31 ;  /* 0x00007610ff1f7816 */ /* 0x002fe4000000001f */
[----:B------:R-:W-:Y:S02]  /*4320*/  PRMT R34, RZ, 0x7610, R34 ;  /* 0x00007610ff227816 */ /* 0x000fe40000000022 */
[----:B------:R-:W4:Y:S01]  /*4330*/  @P6 LDG.E.U8 R28, desc[UR18][R18.64] ;  /* 0x00000012121c6981 */ /* 0x000f22000c1e1100 */
[----:B------:R-:W-:-:S03]  /*4340*/  PRMT R32, RZ, 0x7610, R32 ;  /* 0x00007610ff207816 */ /* 0x000fc60000000020 */
[----:B------:R0:W5:Y:S01]  /*4350*/  @P2 LDG.E.U8 R31, desc[UR18][R20.64] ;  /* 0x00000012141f2981 */ /* 0x000162000c1e1100 */
[----:B------:R-:W-:-:S03]  /*4360*/  ISETP.GT.AND P2, PT, R66, 0x1b, PT ;  /* 0x0000001b4200780c */ /* 0x000fc60003f44270 */
[----:B------:R1:W5:Y:S01]  /*4370*/  @P4 LDG.E.U8 R32, desc[UR18][R22.64] ;  /* 0x0000001216204981 */ /* 0x000362000c1e1100 */
[C---:B------:R-:W-:Y:S02]  /*4380*/  ISETP.GT.AND P4, PT, R66.reuse, 0x1a, PT ;  /* 0x0000001a4200780c */ /* 0x040fe40003f84270 */
[C---:B------:R-:W-:Y:S01]  /*4390*/  ISETP.GT.AND P6, PT, R66.reuse, 0x1c, PT ;  /* 0x0000001c4200780c */ /* 0x040fe20003fc4270 */
[----:B------:R1:W5:Y:S01]  /*43a0*/  @P5 LDG.E.U8 R34, desc[UR18][R24.64] ;  /* 0x0000001218225981 */ /* 0x000362000c1e1100 */
[----:B------:R-:W-:Y:S02]  /*43b0*/  ISETP.GT.AND P5, PT, R66, 0x19, PT ;  /* 0x000000194200780c */ /* 0x000fe40003fa4270 */
[----:B0-----:R-:W-:Y:S02]  /*43c0*/  PRMT R21, RZ, 0x7610, R21 ;  /* 0x00007610ff157816 */ /* 0x001fe40000000015 */
[----:B-1----:R-:W-:Y:S02]  /*43d0*/  PRMT R23, RZ, 0x7610, R23 ;  /* 0x00007610ff177816 */ /* 0x002fe40000000017 */
[----:B------:R-:W-:-:S04]  /*43e0*/  PRMT R25, RZ, 0x7610, R25 ;  /* 0x00007610ff197816 */ /* 0x000fc80000000019 */
[----:B------:R-:W5:Y:S01]  /*43f0*/  @P2 LDG.E.U8 R23, desc[UR18][R12.64] ;  /* 0x000000120c172981 */ /* 0x000f62000c1e1100 */
[----:B------:R-:W-:Y:S02]  /*4400*/  PRMT R27, RZ, 0x7610, R27 ;  /* 0x00007610ff1b7816 */ /* 0x000fe4000000001b */
[C---:B------:R-:W-:Y:S01]  /*4410*/  ISETP.GT.AND P2, PT, R66.reuse, 0x1f, PT ;  /* 0x0000001f4200780c */ /* 0x040fe20003f44270 */
[----:B------:R0:W5:Y:S01]  /*4420*/  @P4 LDG.E.U8 R25, desc[UR18][R14.64] ;  /* 0x000000120e194981 */ /* 0x000162000c1e1100 */
[----:B------:R-:W-:-:S03]  /*4430*/  ISETP.GT.AND P4, PT, R66, 0x1e, PT ;  /* 0x0000001e4200780c */ /* 0x000fc60003f84270 */
[----:B------:R-:W5:Y:S01]  /*4440*/  @P6 LDG.E.U8 R21, desc[UR18][R10.64] ;  /* 0x000000120a156981 */ /* 0x000f62000c1e1100 */
[----:B------:R-:W-:-:S03]  /*4450*/  ISETP.GT.AND P6, PT, R66, RZ, PT ;  /* 0x000000ff4200720c */ /* 0x000fc60003fc4270 */
[----:B------:R1:W5:Y:S01]  /*4460*/  @P5 LDG.E.U8 R27, desc[UR18][R16.64] ;  /* 0x00000012101b5981 */ /* 0x000362000c1e1100 */
[----:B0-----:R-:W-:Y:S02]  /*4470*/  PRMT R15, RZ, 0x7610, R15 ;  /* 0x00007610ff0f7816 */ /* 0x001fe4000000000f */
[----:B------:R-:W-:Y:S02]  /*4480*/  PRMT R12, RZ, 0x7610, R12 ;  /* 0x00007610ff0c7816 */ /* 0x000fe4000000000c */
[----:B-1----:R-:W-:Y:S02]  /*4490*/  PRMT R16, RZ, 0x7610, R16 ;  /* 0x00007610ff107816 */ /* 0x002fe40000000010 */
[----:B------:R0:W5:Y:S01]  /*44a0*/  @P2 LDG.E.U8 R15, desc[UR18][R4.64] ;  /* 0x00000012040f2981 */ /* 0x000162000c1e1100 */
[----:B------:R-:W-:-:S03]  /*44b0*/  ISETP.GT.AND P5, PT, R66, 0x1d, PT ;  /* 0x0000001d4200780c */ /* 0x000fc60003fa4270 */
[----:B------:R1:W5:Y:S01]  /*44c0*/  @P4 LDG.E.U8 R16, desc[UR18][R6.64] ;  /* 0x0000001206104981 */ /* 0x000362000c1e1100 */
[C---:B------:R-:W-:Y:S01]  /*44d0*/  IADD3 R72, P4, PT, R227.reuse, R72, RZ ;  /* 0x00000048e3487210 */ /* 0x040fe20007f9e0ff */
[----:B0-----:R-:W-:Y:S02]  /*44e0*/  @P6 IMAD.MOV.U32 R4, RZ, RZ, R114 ;  /* 0x000000ffff046224 */ /* 0x001fe400078e0072 */
[----:B------:R-:W-:Y:S01]  /*44f0*/  @P6 IMAD.MOV.U32 R5, RZ, RZ, R116 ;  /* 0x000000ffff056224 */ /* 0x000fe200078e0074 */
[C---:B------:R-:W-:Y:S01]  /*4500*/  IADD3 R78, P2, PT, R227.reuse, R78, RZ ;  /* 0x0000004ee34e7210 */ /* 0x040fe20007f5e0ff */
[----:B------:R-:W-:Y:S01]  /*4510*/  IMAD.X R181, R118, 0x1, R181, P4 ;  /* 0x0000000176b57824 */ /* 0x000fe200020e06b5 */
[C---:B------:R-:W-:Y:S02]  /*4520*/  IADD3 R76, P4, PT, R227.reuse, R76, RZ ;  /* 0x0000004ce34c7210 */ /* 0x040fe40007f9e0ff */
[----:B------:R0:W5:Y:S01]  /*4530*/  @P6 LDG.E.U8 R12, desc[UR18][R4.64] ;  /* 0x00000012040c6981 */ /* 0x000162000c1e1100 */
[----:B------:R-:W-:-:S02]  /*4540*/  IADD3 R74, P6, PT, R227, R74, RZ ;  /* 0x0000004ae34a7210 */ /* 0x000fc40007fde0ff */
[----:B------:R-:W-:Y:S01]  /*4550*/  PRMT R18, RZ, 0x7610, R18 ;  /* 0x00007610ff127816 */ /* 0x000fe20000000012 */
[C---:B------:R-:W-:Y:S01]  /*4560*/  IMAD.X R185, R118.reuse, 0x1, R185, P4 ;  /* 0x0000000176b97824 */ /* 0x040fe200020e06b9 */
[C---:B------:R-:W-:Y:S01]  /*4570*/  IADD3 R82, P4, PT, R227.reuse, R82, RZ ;  /* 0x00000052e3527210 */ /* 0x040fe20007f9e0ff */
[C---:B------:R-:W-:Y:S01]  /*4580*/  IMAD.X R183, R118.reuse, 0x1, R183, P6 ;  /* 0x0000000176b77824 */ /* 0x040fe200030e06b7 */
[C---:B------:R-:W-:Y:S01]  /*4590*/  IADD3 R80, P6, PT, R227.reuse, R80, RZ ;  /* 0x00000050e3507210 */ /* 0x040fe20007fde0ff */
[C---:B------:R-:W-:Y:S01]  /*45a0*/  IMAD.X R187, R118.reuse, 0x1, R187, P2 ;  /* 0x0000000176bb7824 */ /* 0x040fe200010e06bb */
[C---:B------:R-:W-:Y:S01]  /*45b0*/  IADD3 R84, P2, PT, R227.reuse, R84, RZ ;  /* 0x00000054e3547210 */ /* 0x040fe20007f5e0ff */
[----:B------:R0:W5:Y:S01]  /*45c0*/  @P5 LDG.E.U8 R18, desc[UR18][R8.64] ;  /* 0x0000001208125981 */ /* 0x000162000c1e1100 */
[C---:B------:R-:W-:Y:S01]  /*45d0*/  IMAD.X R191, R118.reuse, 0x1, R191, P4 ;  /* 0x0000000176bf7824 */ /* 0x040fe200020e06bf */
[----:B------:R-:W-:Y:S01]  /*45e0*/  BAR.SYNC.DEFER_BLOCKING 0x0 ;  /* 0x0000000000007b1d */ /* 0x000fe20000010000 */
[C---:B------:R-:W-:Y:S01]  /*45f0*/  IMAD.X R189, R118.reuse, 0x1, R189, P6 ;  /* 0x0000000176bd7824 */ /* 0x040fe200030e06bd */
[C---:B------:R-:W-:Y:S01]  /*4600*/  IADD3 R198, P6, PT, R227.reuse, R198, RZ ;  /* 0x000000c6e3c67210 */ /* 0x040fe20007fde0ff */
[----:B------:R-:W-:Y:S01]  /*4610*/  IMAD.X R193, R118, 0x1, R193, P2 ;  /* 0x0000000176c17824 */ /* 0x000fe200010e06c1 */
[----:B------:R-:W-:-:S02]  /*4620*/  IADD3 R86, P2, PT, R227, R86, RZ ;  /* 0x00000056e3567210 */ /* 0x000fc40007f5e0ff */
[C---:B------:R-:W-:Y:S02]  /*4630*/  IADD3 R88, P4, PT, R227.reuse, R88, RZ ;  /* 0x00000058e3587210 */ /* 0x040fe40007f9e0ff */
[----:B------:R-:W-:Y:S01]  /*4640*/  ISETP.GE.AND P5, PT, R70, R66, PT ;  /* 0x000000424600720c */ /* 0x000fe20003fa6270 */
[C---:B------:R-:W-:Y:S01]  /*4650*/  IMAD.X R199, R118.reuse, 0x1, R199, P6 ;  /* 0x0000000176c77824 */ /* 0x040fe200030e06c7 */
[C---:B------:R-:W-:Y:S01]  /*4660*/  IADD3 R90, P6, PT, R227.reuse, R90, RZ ;  /* 0x0000005ae35a7210 */ /* 0x040fe20007fde0ff */
        /* <DEDUP_REMOVED lines=9> */
[----:B------:R-:W-:Y:S01]  /*4700*/  IADD3 R100, P2, PT, R227, R100, RZ ;  /* 0x00000064e3647210 */ /* 0x000fe20007f5e0ff */
[----:B------:R-:W-:Y:S01]  /*4710*/  @!P5 IMAD.MOV.U32 R180, RZ, RZ, R72 ;  /* 0x000000ffffb4d224 */ /* 0x000fe200078e0048 */
[----:B------:R-:W-:Y:S01]  /*4720*/  PRMT R10, RZ, 0x7610, R10 ;  /* 0x00007610ff0a7816 */ /* 0x000fe2000000000a */
[----:B------:R-:W-:Y:S01]  /*4730*/  @!P5 IMAD.MOV.U32 R184, RZ, RZ, R76 ;  /* 0x000000ffffb8d224 */ /* 0x000fe200078e004c */
[----:B-1----:R-:W-:Y:S01]  /*4740*/  PRMT R6, RZ, 0x7610, R6 ;  /* 0x00007610ff067816 */ /* 0x002fe20000000006 */
[----:B------:R-:W-:Y:S01]  /*4750*/  @!P5 IMAD.MOV.U32 R188, RZ, RZ, R80 ;  /* 0x000000ffffbcd224 */ /* 0x000fe200078e0050 */
[----:B0-----:R-:W-:Y:S01]  /*4760*/  PRMT R4, RZ, 0x7610, R4 ;  /* 0x00007610ff047816 */ /* 0x001fe20000000004 */
[----:B------:R-:W-:Y:S01]  /*4770*/  @!P5 IMAD.MOV.U32 R192, RZ, RZ, R84 ;  /* 0x000000ffffc0d224 */ /* 0x000fe200078e0054 */
[----:B------:R-:W-:Y:S01]  /*4780*/  PRMT R8, RZ, 0x7610, R8 ;  /* 0x00007610ff087816 */ /* 0x000fe20000000008 */
        /* <DEDUP_REMOVED lines=16> */
[C---:B------:R-:W-:Y:S01]  /*4890*/  IMAD.X R195, R118.reuse, 0x1, R195, P6 ;  /* 0x0000000176c37824 */ /* 0x040fe200030e06c3 */
[----:B------:R-:W-:Y:S01]  /*48a0*/  PRMT R13, RZ, 0x7610, R13 ;  /* 0x00007610ff0d7816 */ /* 0x000fe2000000000d */
[C---:B------:R-:W-:Y:S01]  /*48b0*/  IMAD.X R207, R118.reuse, 0x1, R207, P4 ;  /* 0x0000000176cf7824 */ /* 0x040fe200020e06cf */
[----:B------:R-:W-:Y:S01]  /*48c0*/  PRMT R17, RZ, 0x7610, R17 ;  /* 0x00007610ff117816 */ /* 0x000fe20000000011 */
[----:B------:R-:W-:Y:S01]  /*48d0*/  IMAD.X R205, R118, 0x1, R205, P2 ;  /* 0x0000000176cd7824 */ /* 0x000fe200010e06cd */
[----:B------:R-:W-:Y:S01]  /*48e0*/  PRMT R19, RZ, 0x7610, R19 ;  /* 0x00007610ff137816 */ /* 0x000fe20000000013 */
[----:B------:R-:W-:Y:S01]  /*48f0*/  @!P5 IMAD.MOV.U32 R194, RZ, RZ, R96 ;  /* 0x000000ffffc2d224 */ /* 0x000fe200078e0060 */
[----:B------:R-:W-:Y:S01]  /*4900*/  PRMT R29, RZ, 0x7610, R29 ;  /* 0x00007610ff1d7816 */ /* 0x000fe2000000001d */
[----:B------:R-:W-:Y:S01]  /*4910*/  @!P5 IMAD.MOV.U32 R206, RZ, RZ, R94 ;  /* 0x000000ffffced224 */ /* 0x000fe200078e005e */
[----:B------:R-:W5:Y:S01]  /*4920*/  @!P5 LDG.E.U8 R10, desc[UR18][R180.64] ;  /* 0x00000012b40ad981 */ /* 0x000f62000c1e1100 */
[----:B------:R-:W-:-:S03]  /*4930*/  @!P5 IMAD.MOV.U32 R204, RZ, RZ, R100 ;  /* 0x000000ffffccd224 */ /* 0x000fc600078e0064 */
[----:B------:R-:W5:Y:S04]  /*4940*/  @!P5 LDG.E.U8 R6, desc[UR18][R184.64] ;  /* 0x00000012b806d981 */ /* 0x000f68000c1e1100 */
        /* <DEDUP_REMOVED lines=14> */
[----:B--2---:R0:W-:Y:S01]  /*4a30*/  STS.U8 [R3+UR16+0x1400], R60 ;  /* 0x0014003c03007988 */ /* 0x0041e20008000010 */
[----:B------:R-:W-:-:S03]  /*4a40*/  ULEA UR13, UR15, UR16, 0x3 ;  /* 0x000000100f0d7291 */ /* 0x000fc6000f8e18ff */
[----:B---3--:R0:W-:Y:S01]  /*4a50*/  STS.U8 [R3+UR16+0x1800], R44 ;  /* 0x0018002c03007988 */ /* 0x0081e20008000010 */
[----:B------:R-:W-:Y:S01]  /*4a60*/  UIADD3 UR13, UPT, UPT, UR13, 0x3000, URZ ;  /* 0x000030000d0d7890 */ /* 0x000fe2000fffe0ff */
[----:B------:R-:W-:Y:S02]  /*4a70*/  UMOV UR4, UR5 ;  /* 0x0000000500047c82 */ /* 0x000fe40008000000 */
[----:B----4-:R0:W-:Y:S04]  /*4a80*/  STS.U8 [R3+UR16+0x1c00], R28 ;  /* 0x001c001c03007988 */ /* 0x0101e80008000010 */
[----:B-----5:R0:W-:Y:S04]  /*4a90*/  STS.U8 [R3+UR16+0x1000], R12 ;  /* 0x0010000c03007988 */ /* 0x0201e80008000010 */
        /* <DEDUP_REMOVED lines=43> */
[----:B------:R0:W-:Y:S01]  /*4d50*/  STS.U8 [R102+UR16+0x2f80], R29 ;  /* 0x002f801d66007988 */ /* 0x0001e20008000010 */
[----:B------:R1:W-:Y:S06]  /*4d60*/  MEMBAR.ALL.CTA ;  /* 0x0000000000007992 */ /* 0x0003ec0000008000 */
[----:B-1----:R-:W1:Y:S02]  /*4d70*/  FENCE.VIEW.ASYNC.S ;  /* 0x00000000000073c6 */ /* 0x002e640000000000 */
[----:B-1----:R-:W-:Y:S06]  /*4d80*/  BAR.SYNC.DEFER_BLOCKING 0x0 ;  /* 0x0000000000007b1d */ /* 0x002fec0000010000 */
[----:B------:R-:W-:Y:S05]  /*4d90*/  @P0 BRA `(.L_x_9) ;  /* 0x00000000002c0947 */ /* 0x000fea0003800000 */
[----:B------:R-:W-:Y:S01]  /*4da0*/  UMOV UR6, UR13 ;  /* 0x0000000d00067c82 */ /* 0x000fe20008000000 */
[----:B------:R-:W-:Y:S01]  /*4db0*/  UMOV UR7, URZ ;  /* 0x000000ff00077c82 */ /* 0x000fe20008000000 */
[----:B------:R-:W-:Y:S01]  /*4dc0*/  UMOV UR9, 0x40004040 ;  /* 0x4000404000097882 */ /* 0x000fe20000000000 */
[----:B------:R-:W-:Y:S01]  /*4dd0*/  UMOV UR10, UR14 ;  /* 0x0000000e000a7c82 */ /* 0x000fe20008000000 */
[----:B------:R-:W-:Y:S01]  /*4de0*/  UMOV UR11, 0xc0004010 ;  /* 0xc0004010000b7882 */ /* 0x000fe20000000000 */
[----:B------:R-:W-:Y:S01]  /*4df0*/  UMOV UR22, 0x0 ;  /* 0x0000000000167882 */ /* 0x000fe20000000000 */
[----:B------:R-:W-:Y:S01]  /*4e00*/  UMOV UR23, 0x8108010 ;  /* 0x0810801000177882 */ /* 0x000fe20000000000 */
[----:B------:R-:W-:Y:S01]  /*4e10*/  UMOV UR5, UR6 ;  /* 0x0000000600057c82 */ /* 0x000fe20008000000 */
[----:B------:R1:W-:Y:S01]  /*4e20*/  UTCQMMA gdesc[UR8], gdesc[UR10], tmem[UR17], tmem[UR22], idesc[UR23], UPT ;  /* 0x00ff160a080075ea */ /* 0x0003e2000b800311 */
[----:B------:R1:W-:Y:S01]  /*4e30*/  UTCBAR [UR5], URZ ;  /* 0x000000ff050073e9 */ /* 0x0003e200080000ff */
[----:B------:R-:W-:-:S02]  /*4e40*/  NOP ;  /* 0x0000000000007918 */ /* 0x000fc40000000000 */
.L_x_9:
[----:B------:R-:W-:Y:S01]  /*4e50*/  VIADD R120, R120, 0xffffffff ;  /* 0xffffffff78787836 */ /* 0x000fe20000000000 */
[----:B------:R-:W-:Y:S01]  /*4e60*/  UIADD3 UR15, UPT, UPT, UR15, 0x1, URZ ;  /* 0x000000010f0f7890 */ /* 0x000fe2000fffe0ff */
[----:B------:R-:W-:Y:S01]  /*4e70*/  IADD3 R114, P4, PT, R112, R114, RZ ;  /* 0x0000007270727210 */ /* 0x000fe20007f9e0ff */
[----:B0-----:R-:W-:Y:S02]  /*4e80*/  IMAD.U32 R4, RZ, RZ, UR4 ;  /* 0x00000004ff047e24 */ /* 0x001fe4000f8e00ff */
[----:B------:R-:W-:Y:S01]  /*4e90*/  ISETP.NE.U32.AND P2, PT, R120, RZ, PT ;  /* 0x000000ff7800720c */ /* 0x000fe20003f45070 */
[----:B------:R-:W-:Y:S01]  /*4ea0*/  UISETP.GT.AND UP0, UPT, UR15, 0x1, UPT ;  /* 0x000000010f00788c */ /* 0x000fe2000bf04270 */
[----:B------:R-:W-:Y:S02]  /*4eb0*/  VIADD R66, R66, 0xffffffe0 ;  /* 0xffffffe042427836 */ /* 0x000fe40000000000 */
[----:B------:R-:W-:Y:S01]  /*4ec0*/  IMAD.X R116, R225, 0x1, R116, P4 ;  /* 0x00000001e1747824 */ /* 0x000fe200020e0674 */
[----:B-1----:R-:W-:-:S02]  /*4ed0*/  USEL UR5, URZ, 0x1, !UP0 ;  /* 0x00000001ff057887 */ /* 0x002fc4000c000000 */
[----:B------:R-:W-:Y:S02]  /*4ee0*/  USEL UR15, UR15, URZ, !UP0 ;  /* 0x000000ff0f0f7287 */ /* 0x000fe4000c000000 */
[----:B------:R-:W-:-:S04]  /*4ef0*/  ULOP3.LUT UR5, UR4, UR5, URZ, 0x3c, !UPT ;  /* 0x0000000504057292 */ /* 0x000fc8000f8e3cff */
[----:B------:R-:W-:Y:S08]  /*4f00*/  @P2 BRA `(.L_x_10) ;  /* 0xffffffe800f82947 */ /* 0x000ff0000383ffff */
.L_x_7:
[----:B------:R-:W-:Y:S01]  /*4f10*/  ISETP.GE.AND P0, PT, R68, 0x20, PT ;  /* 0x000000204400780c */ /* 0x000fe20003f06270 */
[----:B------:R-:W0:Y:S01]  /*4f20*/  LDCU UR5, c[0x0][0x3b4] ;  /* 0x00007680ff0577ac */ /* 0x000e220008000800 */
[----:B------:R-:W1:Y:S01]  /*4f30*/  LDCU UR6, c[0x0][0x3b8] ;  /* 0x00007700ff0677ac */ /* 0x000e620008000800 */
[----:B------:R-:W2:Y:S10]  /*4f40*/  LDCU.128 UR8, c[0x0][0x390] ;  /* 0x00007200ff0877ac */ /* 0x000eb40008000c00 */
[----:B------:R-:W-:Y:S05]  /*4f50*/  @!P0 BRA `(.L_x_11) ;  /* 0x0000000000108947 */ /* 0x000fea0003800000 */
[----:B------:R-:W-:-:S06]  /*4f60*/  USHF.L.U32 UR4, UR4, 0x1f, URZ ;  /* 0x0000001f04047899 */ /* 0x000fcc00080006ff */
[----:B------:R-:W-:-:S04]  /*4f70*/  IMAD.U32 R3, RZ, RZ, UR4 ;  /* 0x00000004ff037e24 */ /* 0x000fc8000f8e00ff */
[----:B------:R-:W3:Y:S02]  /*4f80*/  SYNCS.PHASECHK.TRANS64.TRYWAIT P0, [UR13], R3 ;  /* 0x00000003ff0075a7 */ /* 0x000ee4000800110d */
[----:B---3--:R-:W-:Y:S05]  /*4f90*/  @!P0 BRA `(.L_x_12) ;  /* 0x0000002000708947 */ /* 0x008fea0003800000 */
.L_x_11:
[----:B------:R-:W-:Y:S01]  /*4fa0*/  BAR.SYNC.DEFER_BLOCKING 0x0 ;  /* 0x0000000000007b1d */ /* 0x000fe20000010000 */
[----:B-1----:R-:W-:Y:S01]  /*4fb0*/  IMAD R69, R0, UR6, RZ ;  /* 0x0000000600457c24 */ /* 0x002fe2000f8e02ff */
[C---:B--2---:R-:W-:Y:S01]  /*4fc0*/  ISETP.GE.AND P0, PT, R2.reuse, UR10, PT ;  /* 0x0000000a02007c0c */ /* 0x044fe2000bf06270 */
[----:B0-----:R-:W-:Y:S02]  /*4fd0*/  IMAD R3, R2, UR5, RZ ;  /* 0x0000000502037c24 */ /* 0x001fe4000f8e02ff */
[----:B------:R-:W-:Y:S02]  /*4fe0*/  VIADD R71, R69, UR6 ;  /* 0x0000000645477c36 */ /* 0x000fe40008000000 */
[C---:B------:R-:W-:Y:S01]  /*4ff0*/  VIADD R68, R0.reuse, 0x2 ;  /* 0x0000000200447836 */ /* 0x040fe20000000000 */
[----:B------:R-:W-:Y:S01]  /*5000*/  IADD3 R2, P5, PT, R3, UR8, RZ ;  /* 0x0000000803027c10 */ /* 0x000fe2000ffbe0ff */
[----:B------:R-:W-:Y:S02]  /*5010*/  VIADD R73, R71, UR6 ;  /* 0x0000000647497c36 */ /* 0x000fe40008000000 */
[----:B------:R-:W-:Y:S01]  /*5020*/  VIADD R70, R0, 0x1 ;  /* 0x0000000100467836 */ /* 0x000fe20000000000 */
[----:B------:R-:W-:Y:S01]  /*5030*/  LEA.HI.X.SX32 R3, R3, UR9, 0x1, P5 ;  /* 0x0000000903037c11 */ /* 0x000fe2000a8f0eff */
[----:B------:R-:W-:Y:S01]  /*5040*/  VIADD R75, R73, UR6 ;  /* 0x00000006494b7c36 */ /* 0x000fe20008000000 */
[----:B------:R-:W-:Y:S01]  /*5050*/  ISETP.LT.AND P4, PT, R68, UR11, !P0 ;  /* 0x0000000b44007c0c */ /* 0x000fe2000c781270 */
[----:B------:R-:W-:Y:S01]  /*5060*/  VIADD R91, R0, 0x3 ;  /* 0x00000003005b7836 */ /* 0x000fe20000000000 */
[----:B------:R-:W-:Y:S01]  /*5070*/  ISETP.LT.AND P2, PT, R70, UR11, !P0 ;  /* 0x0000000b46007c0c */ /* 0x000fe2000c741270 */
[----:B------:R-:W-:Y:S01]  /*5080*/  VIADD R76, R75, UR6 ;  /* 0x000000064b4c7c36 */ /* 0x000fe20008000000 */
[----:B------:R-:W-:Y:S01]  /*5090*/  IADD3 R68, P6, PT, R71, R2, RZ ;  /* 0x0000000247447210 */ /* 0x000fe20007fde0ff */
[----:B------:R-:W-:-:S02]  /*50a0*/  VIADD R94, R0, 0x4 ;  /* 0x00000004005e7836 */ /* 0x000fc40000000000 */
[----:B------:R-:W-:Y:S01]  /*50b0*/  VIADD R77, R76, UR6 ;  /* 0x000000064c4d7c36 */ /* 0x000fe20008000000 */
[----:B------:R-:W0:Y:S02]  /*50c0*/  @!P3 SYNCS.CCTL.IV [UR16+0x3000] ;  /* 0x00300000ff00b9b1 */ /* 0x000e240008000010 */
[----:B0-----:R-:W-:Y:S01]  /*50d0*/  BAR.SYNC.DEFER_BLOCKING 0x0 ;  /* 0x0000000000007b1d */ /* 0x001fe20000010000 */
[----:B------:R-:W-:-:S04]  /*50e0*/  VIADD R79, R77, UR6 ;  /* 0x000000064d4f7c36 */ /* 0x000fc80008000000 */
[----:B------:R-:W-:Y:S01]  /*50f0*/  VIADD R81, R79, UR6 ;  /* 0x000000064f517c36 */ /* 0x000fe20008000000 */
[----:B------:R-:W0:Y:S03]  /*5100*/  LDTM.x64 R4, tmem[UR12] ;  /* 0x0000000c000479ee */ /* 0x000e260008340000 */
[----:B------:R-:W-:-:S04]  /*5110*/  VIADD R83, R81, UR6 ;  /* 0x0000000651537c36 */ /* 0x000fc80008000000 */
[----:B------:R-:W-:-:S04]  /*5120*/  VIADD R85, R83, UR6 ;  /* 0x0000000653557c36 */ /* 0x000fc80008000000 */
[----:B------:R-:W-:-:S04]  /*5130*/  VIADD R87, R85, UR6 ;  /* 0x0000000655577c36 */ /* 0x000fc80008000000 */
[----:B------:R-:W-:Y:S01]  /*5140*/  VIADD R89, R87, UR6 ;  /* 0x0000000657597c36 */ /* 0x000fe20008000000 */
[----:B------:R-:W1:Y:S03]  /*5150*/  @!P3 SYNCS.CCTL.IV [UR16+0x3008] ;  /* 0x00300800ff00b9b1 */ /* 0x000e660008000010 */
[----:B------:R-:W-:Y:S01]  /*5160*/  VIADD R92, R89, UR6 ;  /* 0x00000006595c7c36 */ /* 0x000fe20008000000 */
[----:B------:R-:W-:Y:S01]  /*5170*/  NOP ;  /* 0x0000000000007918 */ /* 0x000fe20000000000 */
[----:B0-----:R-:W-:Y:S02]  /*5180*/  F2FP.SATFINITE.E4M3.F32.PACK_AB_MERGE_C R93, R5, R4, RZ ;  /* 0x00000004055d723e */ /* 0x001fe400048070ff */
[----:B------:R-:W-:Y:S02]  /*5190*/  IADD3 R4, P5, PT, R69, R2, RZ ;  /* 0x0000000245047210 */ /* 0x000fe40007fbe0ff */
[----:B------:R-:W-:Y:S01]  /*51a0*/  F2FP.SATFINITE.E4M3.F32.PACK_AB_MERGE_C R7, R7, R6, RZ ;  /* 0x000000060707723e */ /* 0x000fe200048070ff */
[----:B------:R-:W-:Y:S01]  /*51b0*/  VIADD R6, R0, 0x5 ;  /* 0x0000000500067836 */ /* 0x000fe20000000000 */
[----:B------:R-:W-:-:S02]  /*51c0*/  LEA.HI.X.SX32 R5, R69, R3, 0x1, P5 ;  /* 0x0000000345057211 */ /* 0x000fc400028f0eff */
[-C--:B------:R-:W-:Y:S02]  /*51d0*/  IADD3 R70, P5, PT, R73, R2.reuse, RZ ;  /* 0x0000000249467210 */ /* 0x080fe40007fbe0ff */
[-C--:B------:R-:W-:Y:S02]  /*51e0*/  LEA.HI.X.SX32 R69, R71, R3.reuse, 0x1, P6 ;  /* 0x0000000347457211 */ /* 0x080fe400030f0eff */
[-C--:B------:R-:W-:Y:S02]  /*51f0*/  IADD3 R72, P6, PT, R75, R2.reuse, RZ ;  /* 0x000000024b487210 */ /* 0x080fe40007fde0ff */
[-C--:B------:R-:W-:Y:S02]  /*5200*/  LEA.HI.X.SX32 R71, R73, R3.reuse, 0x1, P5 ;  /* 0x0000000349477211 */ /* 0x080fe400028f0eff */
[----:B------:R-:W-:Y:S02]  /*5210*/  IADD3 R74, P5, PT, R76, R2, RZ ;  /* 0x000000024c4a7210 */ /* 0x000fe40007fbe0ff */
[----:B------:R-:W-:-:S02]  /*5220*/  LEA.HI.X.SX32 R73, R75, R3, 0x1, P6 ;  /* 0x000000034b497211 */ /* 0x000fc400030f0eff */
[-C--:B------:R-:W-:Y:S02]  /*5230*/  LEA.HI.X.SX32 R75, R76, R3.reuse, 0x1, P5 ;  /* 0x000000034c4b7211 */ /* 0x080fe400028f0eff */
[-C--:B------:R-:W-:Y:S02]  /*5240*/  IADD3 R76, P3, PT, R77, R2.reuse, RZ ;  /* 0x000000024d4c7210 */ /* 0x080fe40007f7e0ff */
[-C--:B------:R-:W-:Y:S02]  /*5250*/  IADD3 R78, P5, PT, R79, R2.reuse, RZ ;  /* 0x000000024f4e7210 */ /* 0x080fe40007fbe0ff */
[----:B------:R-:W-:Y:S02]  /*5260*/  IADD3 R80, P6, PT, R81, R2, RZ ;  /* 0x0000000251507210 */ /* 0x000fe40007fde0ff */
[-C--:B------:R-:W-:Y:S02]  /*5270*/  LEA.HI.X.SX32 R77, R77, R3.reuse, 0x1, P3 ;  /* 0x000000034d4d7211 */ /* 0x080fe400018f0eff */
[----:B------:R-:W-:-:S02]  /*5280*/  LEA.HI.X.SX32 R79, R79, R3, 0x1, P5 ;  /* 0x000000034f4f7211 */ /* 0x000fc400028f0eff */
[-C--:B------:R-:W-:Y:S02]  /*5290*/  IADD3 R82, P3, PT, R83, R2.reuse, RZ ;  /* 0x0000000253527210 */ /* 0x080fe40007f7e0ff */
[----:B------:R-:W-:Y:S02]  /*52a0*/  ISETP.LT.AND P5, PT, R0, UR11, !P0 ;  /* 0x0000000b00007c0c */ /* 0x000fe4000c7a1270 */
[-C--:B------:R-:W-:Y:S02]  /*52b0*/  LEA.HI.X.SX32 R81, R81, R3.reuse, 0x1, P6 ;  /* 0x0000000351517211 */ /* 0x080fe400030f0eff */
[-C--:B------:R-:W-:Y:S02]  /*52c0*/  IADD3 R84, P6, PT, R85, R2.reuse, RZ ;  /* 0x0000000255547210 */ /* 0x080fe40007fde0ff */
[----:B------:R-:W-:Y:S02]  /*52d0*/  LEA.HI.X.SX32 R83, R83, R3, 0x1, P3 ;  /* 0x0000000353537211 */ /* 0x000fe400018f0eff */
[----:B------:R-:W-:-:S02]  /*52e0*/  IADD3 R86, P3, PT, R87, R2, RZ ;  /* 0x0000000257567210 */ /* 0x000fc40007f7e0ff */
[-C--:B------:R-:W-:Y:S02]  /*52f0*/  LEA.HI.X.SX32 R85, R85, R3.reuse, 0x1, P6 ;  /* 0x0000000355557211 */ /* 0x080fe400030f0eff */
[-C--:B------:R-:W-:Y:S01]  /*5300*/  IADD3 R88, P6, PT, R89, R2.reuse, RZ ;  /* 0x0000000259587210 */ /* 0x080fe20007fde0ff */
[----:B------:R0:W-:Y:S01]  /*5310*/  @P5 STG.E.U8 desc[UR18][R4.64], R93 ;  /* 0x0000005d04005986 */ /* 0x0001e2000c101112 */
[-C--:B------:R-:W-:Y:S02]  /*5320*/  LEA.HI.X.SX32 R87, R87, R3.reuse, 0x1, P3 ;  /* 0x0000000357577211 */ /* 0x080fe400018f0eff */
[----:B------:R-:W-:Y:S02]  /*5330*/  IADD3 R90, P3, PT, R92, R2, RZ ;  /* 0x000000025c5a7210 */ /* 0x000fe40007f7e0ff */
[----:B------:R-:W-:Y:S02]  /*5340*/  PRMT R95, R93, 0x9910, RZ ;  /* 0x000099105d5f7816 */ /* 0x000fe400000000ff */
[----:B------:R-:W-:-:S02]  /*5350*/  LEA.HI.X.SX32 R89, R89, R3, 0x1, P6 ;  /* 0x0000000359597211 */ /* 0x000fc400030f0eff */
[----:B------:R-:W-:Y:S02]  /*5360*/  ISETP.LT.AND P6, PT, R91, UR11, !P0 ;  /* 0x0000000b5b007c0c */ /* 0x000fe4000c7c1270 */
[----:B------:R-:W-:Y:S01]  /*5370*/  LEA.HI.X.SX32 R91, R92, R3, 0x1, P3 ;  /* 0x000000035c5b7211 */ /* 0x000fe200018f0eff */
[----:B0-----:R-:W-:Y:S01]  /*5380*/  VIADD R4, R0, 0x8 ;  /* 0x0000000800047836 */ /* 0x001fe20000000000 */
[----:B------:R-:W-:Y:S01]  /*5390*/  SHF.R.S32.HI R95, RZ, 0x8, R95 ;  /* 0x00000008ff5f7819 */ /* 0x000fe2000001145f */
[----:B------:R-:W-:Y:S01]  /*53a0*/  VIADD R92, R92, UR6 ;  /* 0x000000065c5c7c36 */ /* 0x000fe20008000000 */
[----:B------:R-:W-:Y:S01]  /*53b0*/  ISETP.LT.AND P5, PT, R6, UR11, !P0 ;  /* 0x0000000b06007c0c */ /* 0x000fe2000c7a1270 */
[----:B------:R-:W-:Y:S01]  /*53c0*/  VIADD R6, R0, 0x6 ;  /* 0x0000000600067836 */ /* 0x000fe20000000000 */
[----:B------:R-:W-:Y:S01]  /*53d0*/  ISETP.LT.AND P3, PT, R94, UR11, !P0 ;  /* 0x0000000b5e007c0c */ /* 0x000fe2000c761270 */
[----:B------:R-:W-:Y:S01]  /*53e0*/  @P2 STG.E.U8 desc[UR18][R68.64], R95 ;  /* 0x0000005f44002986 */ /* 0x000fe2000c101112 */
[----:B------:R-:W-:-:S02]  /*53f0*/  PRMT R94, R7, 0x9910, RZ ;  /* 0x00009910075e7816 */ /* 0x000fc400000000ff */
[----:B------:R-:W-:Y:S01]  /*5400*/  ISETP.LT.AND P2, PT, R6, UR11, !P0 ;  /* 0x0000000b06007c0c */ /* 0x000fe2000c741270 */
[----:B------:R0:W-:Y:S01]  /*5410*/  @P4 STG.E.U8 desc[UR18][R70.64], R7 ;  /* 0x0000000746004986 */ /* 0x0001e2000c101112 */
[----:B------:R-:W-:Y:S01]  /*5420*/  F2FP.SATFINITE.E4M3.F32.PACK_AB_MERGE_C R9, R9, R8, RZ ;  /* 0x000000080909723e */ /* 0x000fe200048070ff */
[----:B------:R-:W-:Y:S01]  /*5430*/  IMAD.MOV.U32 R6, RZ, RZ, R94 ;  /* 0x000000ffff067224 */ /* 0x000fe200078e005e */
[----:B------:R-:W-:Y:S01]  /*5440*/  F2FP.SATFINITE.E4M3.F32.PACK_AB_MERGE_C R11, R11, R10, RZ ;  /* 0x0000000a0b0b723e */ /* 0x000fe200048070ff */
[C---:B------:R-:W-:Y:S01]  /*5450*/  VIADD R8, R0.reuse, 0x7 ;  /* 0x0000000700087836 */ /* 0x040fe20000000000 */
[----:B------:R-:W-:Y:S01]  /*5460*/  F2FP.SATFINITE.E4M3.F32.PACK_AB_MERGE_C R13, R13, R12, RZ ;  /* 0x0000000c0d0d723e */ /* 0x000fe200048070ff */
[C---:B------:R-:W-:Y:S01]  /*5470*/  VIADD R10, R0.reuse, 0x11 ;  /* 0x00000011000a7836 */ /* 0x040fe20000000000 */
[----:B------:R-:W-:Y:S01]  /*5480*/  SHF.R.S32.HI R5, RZ, 0x8, R6 ;  /* 0x00000008ff057819 */ /* 0x000fe20000011406 */
[----:B------:R-:W-:Y:S01]  /*5490*/  VIADD R12, R0, 0x13 ;  /* 0x00000013000c7836 */ /* 0x000fe20000000000 */
[----:B------:R-:W-:-:S02]  /*54a0*/  PRMT R6, R9, 0x9910, RZ ;  /* 0x0000991009067816 */ /* 0x000fc400000000ff */
[----:B------:R-:W-:Y:S01]  /*54b0*/  ISETP.LT.AND P4, PT, R8, UR11, !P0 ;  /* 0x0000000b08007c0c */ /* 0x000fe2000c781270 */
[----:B------:R2:W-:Y:S01]  /*54c0*/  @P6 STG.E.U8 desc[UR18][R72.64], R5 ;  /* 0x0000000548006986 */ /* 0x0005e2000c101112 */
[----:B------:R-:W-:Y:S01]  /*54d0*/  ISETP.LT.AND P6, PT, R4, UR11, !P0 ;  /* 0x0000000b04007c0c */ /* 0x000fe2000c7c1270 */
[----:B------:R-:W-:Y:S01]  /*54e0*/  IMAD.MOV.U32 R4, RZ, RZ, R6 ;  /* 0x000000ffff047224 */ /* 0x000fe200078e0006 */
[----:B------:R-:W-:Y:S01]  /*54f0*/  F2FP.SATFINITE.E4M3.F32.PACK_AB_MERGE_C R15, R15, R14, RZ ;  /* 0x0000000e0f0f723e */ /* 0x000fe200048070ff */
[----:B------:R-:W-:Y:S01]  /*5500*/  VIADD R6, R0, 0x9 ;  /* 0x0000000900067836 */ /* 0x000fe20000000000 */
[----:B------:R-:W-:Y:S01]  /*5510*/  @P3 STG.E.U8 desc[UR18][R74.64], R9 ;  /* 0x000000094a003986 */ /* 0x000fe2000c101112 */
[----:B------:R-:W-:Y:S01]  /*5520*/  F2FP.SATFINITE.E4M3.F32.PACK_AB_MERGE_C R17, R17, R16, RZ ;  /* 0x000000101111723e */ /* 0x000fe200048070ff */
[----:B------:R-:W-:Y:S01]  /*5530*/  VIADD R8, R92, UR6 ;  /* 0x000000065c087c36 */ /* 0x000fe20008000000 */
[----:B0-----:R-:W-:Y:S01]  /*5540*/  SHF.R.S32.HI R7, RZ, 0x8, R4 ;  /* 0x00000008ff077819 */ /* 0x001fe20000011404 */
[----:B------:R-:W-:Y:S01]  /*5550*/  VIADD R4, R0, 0xa ;  /* 0x0000000a00047836 */ /* 0x000fe20000000000 */
[----:B------:R-:W-:Y:S01]  /*5560*/  ISETP.LT.AND P3, PT, R6, UR11, !P0 ;  /* 0x0000000b06007c0c */ /* 0x000fe2000c761270 */
[----:B------:R-:W-:Y:S01]  /*5570*/  VIADD R14, R0, 0x3e ;  /* 0x0000003e000e7836 */ /* 0x000fe20000000000 */
[----:B------:R-:W-:Y:S01]  /*5580*/  PRMT R6, R11, 0x9910, RZ ;  /* 0x000099100b067816 */ /* 0x000fe200000000ff */
[----:B------:R0:W-:Y:S01]  /*5590*/  @P5 STG.E.U8 desc[UR18][R76.64], R7 ;  /* 0x000000074c005986 */ /* 0x0001e2000c101112 */
[----:B------:R-:W-:Y:S01]  /*55a0*/  ISETP.LT.AND P5, PT, R4, UR11, !P0 ;  /* 0x0000000b04007c0c */ /* 0x000fe2000c7a1270 */
[----:B------:R-:W-:Y:S01]  /*55b0*/  VIADD R4, R0, 0xb ;  /* 0x0000000b00047836 */ /* 0x000fe20000000000 */
[----:B------:R-:W-:Y:S01]  /*55c0*/  F2FP.SATFINITE.E4M3.F32.PACK_AB_MERGE_C R19, R19, R18, RZ ;  /* 0x000000121313723e */ /* 0x000fe200048070ff */
[----:B--2---:R-:W-:Y:S01]  /*55d0*/  IMAD.MOV.U32 R5, RZ, RZ, R6 ;  /* 0x000000ffff057224 */ /* 0x004fe200078e0006 */
[----:B------:R2:W-:Y:S01]  /*55e0*/  @P2 STG.E.U8 desc[UR18][R78.64], R11 ;  /* 0x0000000b4e002986 */ /* 0x0005e2000c101112 */
[----:B------:R-:W-:-:S02]  /*55f0*/  PRMT R6, R13, 0x9910, RZ ;  /* 0x000099100d067816 */ /* 0x000fc400000000ff */
[----:B------:R-:W-:Y:S01]  /*5600*/  ISETP.LT.AND P2, PT, R4, UR11, !P0 ;  /* 0x0000000b04007c0c */ /* 0x000fe2000c741270 */
[----:B------:R-:W-:Y:S01]  /*5610*/  VIADD R4, R0, 0xc ;  /* 0x0000000c00047836 */ /* 0x000fe20000000000 */
[----:B------:R-:W-:Y:S01]  /*5620*/  SHF.R.S32.HI R5, RZ, 0x8, R5 ;  /* 0x00000008ff057819 */ /* 0x000fe20000011405 */
[----:B0-----:R-:W-:Y:S01]  /*5630*/  IMAD.MOV.U32 R7, RZ, RZ, R6 ;  /* 0x000000ffff077224 */ /* 0x001fe200078e0006 */
[----:B------:R-:W-:-:S03]  /*5640*/  PRMT R9, R15, 0x9910, RZ ;  /* 0x000099100f097816 */ /* 0x000fc600000000ff */
[----:B------:R-:W-:Y:S01]  /*5650*/  @P4 STG.E.U8 desc[UR18][R80.64], R5 ;  /* 0x0000000550004986 */ /* 0x000fe2000c101112 */
[----:B------:R-:W-:Y:S01]  /*5660*/  ISETP.LT.AND P4, PT, R4, UR11, !P0 ;  /* 0x0000000b04007c0c */ /* 0x000fe2000c781270 */
[----:B------:R-:W-:Y:S01]  /*5670*/  VIADD R4, R0, 0xd ;  /* 0x0000000d00047836 */ /* 0x000fe20000000000 */
[----:B------:R-:W-:Y:S01]  /*5680*/  SHF.R.S32.HI R7, RZ, 0x8, R7 ;  /* 0x00000008ff077819 */ /* 0x000fe20000011407 */
[----:B------:R0:W-:Y:S01]  /*5690*/  @P6 STG.E.U8 desc[UR18][R82.64], R13 ;  /* 0x0000000d52006986 */ /* 0x0001e2000c101112 */
[----:B------:R-:W-:Y:S02]  /*56a0*/  SHF.R.S32.HI R9, RZ, 0x8, R9 ;  /* 0x00000008ff097819 */ /* 0x000fe40000011409 */
[----:B------:R-:W-:Y:S01]  /*56b0*/  ISETP.LT.AND P6, PT, R4, UR11, !P0 ;  /* 0x0000000b04007c0c */ /* 0x000fe2000c7c1270 */
[----:B------:R-:W-:Y:S01]  /*56c0*/  VIADD R4, R0, 0xe ;  /* 0x0000000e00047836 */ /* 0x000fe20000000000 */
[----:B------:R-:W-:Y:S01]  /*56d0*/  @P3 STG.E.U8 desc[UR18][R84.64], R7 ;  /* 0x0000000754003986 */ /* 0x000fe2000c101112 */
[----:B--2---:R-:W-:-:S02]  /*56e0*/  PRMT R11, R17, 0x9910, RZ ;  /* 0x00009910110b7816 */ /* 0x004fc400000000ff */
[----:B------:R-:W-:Y:S01]  /*56f0*/  F2FP.SATFINITE.E4M3.F32.PACK_AB_MERGE_C R21, R21, R20, RZ ;  /* 0x000000141515723e */ /* 0x000fe200048070ff */
[----:B------:R-:W-:Y:S01]  /*5700*/  @P5 STG.E.U8 desc[UR18][R86.64], R15 ;  /* 0x0000000f56005986 */ /* 0x000fe2000c101112 */
[----:B------:R-:W-:Y:S01]  /*5710*/  ISETP.LT.AND P3, PT, R4, UR11, !P0 ;  /* 0x0000000b04007c0c */ /* 0x000fe2000c761270 */
[----:B------:R-:W-:Y:S01]  /*5720*/  VIADD R4, R0, 0xf ;  /* 0x0000000f00047836 */ /* 0x000fe20000000000 */
[----:B------:R-:W-:Y:S01]  /*5730*/  SHF.R.S32.HI R11, RZ, 0x8, R11 ;  /* 0x00000008ff0b7819 */ /* 0x000fe2000001140b */
[----:B------:R2:W-:Y:S01]  /*5740*/  @P2 STG.E.U8 desc[UR18][R88.64], R9 ;  /* 0x0000000958002986 */ /* 0x0005e2000c101112 */
[----:B0-----:R-:W-:Y:S02]  /*5750*/  PRMT R13, R19, 0x9910, RZ ;  /* 0x00009910130d7816 */ /* 0x001fe400000000ff */
[----:B------:R-:W-:Y:S01]  /*5760*/  ISETP.LT.AND P5, PT, R4, UR11, !P0 ;  /* 0x0000000b04007c0c */ /* 0x000fe2000c7a1270 */
[----:B------:R-:W-:Y:S01]  /*5770*/  VIADD R4, R0, 0x10 ;  /* 0x0000001000047836 */ /* 0x000fe20000000000 */
[----:B------:R-:W-:Y:S01]  /*5780*/  @P4 STG.E.U8 desc[UR18][R90.64], R17 ;  /* 0x000000115a004986 */ /* 0x000fe2000c101112 */
[----:B------:R-:W-:-:S02]  /*5790*/  SHF.R.S32.HI R13, RZ, 0x8, R13 ;  /* 0x00000008ff0d7819 */ /* 0x000fc4000001140d */
[----:B------:R-:W-:Y:S02]  /*57a0*/  F2FP.SATFINITE.E4M3.F32.PACK_AB_MERGE_C R23, R23, R22, RZ ;  /* 0x000000161717723e */ /* 0x000fe400048070ff */
[----:B------:R-:W-:Y:S02]  /*57b0*/  ISETP.LT.AND P2, PT, R4, UR11, !P0 ;  /* 0x0000000b04007c0c */ /* 0x000fe4000c741270 */
[----:B------:R-:W-:Y:S01]  /*57c0*/  IADD3 R4, P4, PT, R92, R2, RZ ;  /* 0x000000025c047210 */ /* 0x000fe20007f9e0ff */
[----:B--2---:R-:W-:Y:S01]  /*57d0*/  VIADD R9, R0, 0x12 ;  /* 0x0000001200097836 */ /* 0x004fe20000000000 */
[----:B------:R-:W-:Y:S02]  /*57e0*/  F2FP.SATFINITE.E4M3.F32.PACK_AB_MERGE_C R25, R25, R24, RZ ;  /* 0x000000181919723e */ /* 0x000fe400048070ff */
[----:B------:R-:W-:Y:S02]  /*57f0*/  LEA.HI.X.SX32 R5, R92, R3, 0x1, P4 ;  /* 0x000000035c057211 */ /* 0x000fe400020f0eff */
[----:B------:R-:W-:-:S02]  /*5800*/  IADD3 R6, P4, PT, R8, R2, RZ ;  /* 0x0000000208067210 */ /* 0x000fc40007f9e0ff */
[----:B------:R-:W-:Y:S01]  /*5810*/  F2FP.SATFINITE.E4M3.F32.PACK_AB_MERGE_C R27, R27, R26, RZ ;  /* 0x0000001a1b1b723e */ /* 0x000fe200048070ff */
[----:B------:R0:W-:Y:S01]  /*5820*/  @P6 STG.E.U8 desc[UR18][R4.64], R11 ;  /* 0x0000000b04006986 */ /* 0x0001e2000c101112 */
[C---:B------:R-:W-:Y:S02]  /*5830*/  LEA.HI.X.SX32 R7, R8.reuse, R3, 0x1, P4 ;  /* 0x0000000308077211 */ /* 0x040fe400020f0eff */
[----:B------:R-:W-:Y:S01]  /*5840*/  ISETP.LT.AND P4, PT, R9, UR11, !P0 ;  /* 0x0000000b09007c0c */ /* 0x000fe2000c781270 */
[----:B------:R-:W-:Y:S01]  /*5850*/  VIADD R9, R8, UR6 ;  /* 0x0000000608097c36 */ /* 0x000fe20008000000 */
[----:B------:R-:W-:Y:S01]  /*5860*/  ISETP.LT.AND P6, PT, R10, UR11, !P0 ;  /* 0x0000000b0a007c0c */ /* 0x000fe2000c7c1270 */
[----:B------:R2:W-:Y:S01]  /*5870*/  @P3 STG.E.U8 desc[UR18][R6.64], R19 ;  /* 0x0000001306003986 */ /* 0x0005e2000c101112 */
[----:B------:R-:W-:Y:S01]  /*5880*/  F2FP.SATFINITE.E4M3.F32.PACK_AB_MERGE_C R29, R29, R28, RZ ;  /* 0x0000001c1d1d723e */ /* 0x000fe200048070ff */
[C---:B------:R-:W-:Y:S01]  /*5890*/  VIADD R10, R9.reuse, UR6 ;  /* 0x00000006090a7c36 */ /* 0x040fe20008000000 */
[----:B------:R-:W-:-:S02]  /*58a0*/  IADD3 R8, P3, PT, R9, R2, RZ ;  /* 0x0000000209087210 */ /* 0x000fc40007f7e0ff */
[----:B------:R-:W-:Y:S01]  /*58b0*/  F2FP.SATFINITE.E4M3.F32.PACK_AB_MERGE_C R31, R31, R30, RZ ;  /* 0x0000001e1f1f723e */ /* 0x000fe200048070ff */
[----:B0-----:R-:W-:Y:S01]  /*58c0*/  VIADD R11, R0, 0x14 ;  /* 0x00000014000b7836 */ /* 0x001fe20000000000 */
[-C--:B------:R-:W-:Y:S02]  /*58d0*/  LEA.HI.X.SX32 R9, R9, R3.reuse, 0x1, P3 ;  /* 0x0000000309097211 */ /* 0x080fe400018f0eff */
[C---:B------:R-:W-:Y:S02]  /*58e0*/  IADD3 R4, P3, PT, R10.reuse, R2, RZ ;  /* 0x000000020a047210 */ /* 0x040fe40007f7e0ff */
[----:B------:R-:W-:Y:S01]  /*58f0*/  F2FP.SATFINITE.E4M3.F32.PACK_AB_MERGE_C R33, R33, R32, RZ ;  /* 0x000000202121723e */ /* 0x000fe200048070ff */
[----:B------:R0:W-:Y:S01]  /*5900*/  @P5 STG.E.U8 desc[UR18][R8.64], R13 ;  /* 0x0000000d08005986 */ /* 0x0001e2000c101112 */
[C---:B------:R-:W-:Y:S01]  /*5910*/  LEA.HI.X.SX32 R5, R10.reuse, R3, 0x1, P3 ;  /* 0x000000030a057211 */ /* 0x040fe200018f0eff */
[----:B------:R-:W-:Y:S01]  /*5920*/  VIADD R10, R10, UR6 ;  /* 0x000000060a0a7c36 */ /* 0x000fe20008000000 */
[----:B------:R-:W-:-:S02]  /*5930*/  ISETP.LT.AND P3, PT, R11, UR11, !P0 ;  /* 0x0000000b0b007c0c */ /* 0x000fc4000c761270 */
[----:B------:R-:W-:Y:S01]  /*5940*/  ISETP.LT.AND P5, PT, R12, UR11, !P0 ;  /* 0x0000000b0c007c0c */ /* 0x000fe2000c7a1270 */
[----:B------:R3:W-:Y:S01]  /*5950*/  @P2 STG.E.U8 desc[UR18][R4.64], R21 ;  /* 0x0000001504002986 */ /* 0x0007e2000c101112 */
[CC--:B--2---:R-:W-:Y:S01]  /*5960*/  IADD3 R6, P2, PT, R10.reuse, R2.reuse, RZ ;  /* 0x000000020a067210 */ /* 0x0c4fe20007f5e0ff */
[C---:B------:R-:W-:Y:S01]  /*5970*/  VIADD R11, R10.reuse, UR6 ;  /* 0x000000060a0b7c36 */ /* 0x040fe20008000000 */
[----:B------:R-:W-:Y:S02]  /*5980*/  PRMT R12, R21, 0x9910, RZ ;  /* 0x00009910150c7816 */ /* 0x000fe400000000ff */
[-C--:B------:R-:W-:Y:S01]  /*5990*/  LEA.HI.X.SX32 R7, R10, R3.reuse, 0x1, P2 ;  /* 0x000000030a077211 */ /* 0x080fe200010f0eff */
[C---:B------:R-:W-:Y:S01]  /*59a0*/  VIADD R10, R0.reuse, 0x16 ;  /* 0x00000016000a7836 */ /* 0x040fe20000000000 */
[CC--:B0-----:R-:W-:Y:S02]  /*59b0*/  IADD3 R8, P2, PT, R11.reuse, R2.reuse, RZ ;  /* 0x000000020b087210 */ /* 0x0c1fe40007f5e0ff */
[----:B------:R-:W-:Y:S01]  /*59c0*/  SHF.R.S32.HI R13, RZ, 0x8, R12 ;  /* 0x00000008ff0d7819 */ /* 0x000fe2000001140c */
[----:B------:R-:W-:Y:S01]  /*59d0*/  VIADD R12, R0, 0x15 ;  /* 0x00000015000c7836 */ /* 0x000fe20000000000 */
[C---:B------:R-:W-:Y:S01]  /*59e0*/  LEA.HI.X.SX32 R9, R11.reuse, R3, 0x1, P2 ;  /* 0x000000030b097211 */ /* 0x040fe200010f0eff */
[----:B------:R-:W-:Y:S01]  /*59f0*/  VIADD R11, R11, UR6 ;  /* 0x000000060b0b7c36 */ /* 0x000fe20008000000 */
[----:B------:R-:W-:Y:S01]  /*5a00*/  ISETP.LT.AND P2, PT, R10, UR11, !P0 ;  /* 0x0000000b0a007c0c */ /* 0x000fe2000c741270 */
[----:B------:R0:W-:Y:S01]  /*5a10*/  @P6 STG.E.U8 desc[UR18][R6.64], R13 ;  /* 0x0000000d06006986 */ /* 0x0001e2000c101112 */
[----:B------:R-:W-:Y:S01]  /*5a20*/  ISETP.LT.AND P6, PT, R12, UR11, !P0 ;  /* 0x0000000b0c007c0c */ /* 0x000fe2000c7c1270 */
[----:B------:R-:W-:Y:S01]  /*5a30*/  VIADD R10, R11, UR6 ;  /* 0x000000060b0a7c36 */ /* 0x000fe20008000000 */
[----:B------:R-:W-:Y:S01]  /*5a40*/  PRMT R12, R23, 0x9910, RZ ;  /* 0x00009910170c7816 */ /* 0x000fe200000000ff */
[----:B------:R2:W-:Y:S01]  /*5a50*/  @P4 STG.E.U8 desc[UR18][R8.64], R23 ;  /* 0x0000001708004986 */ /* 0x0005e2000c101112 */
[----:B---3--:R-:W-:-:S02]  /*5a60*/  IADD3 R4, P4, PT, R11, R2, RZ ;  /* 0x000000020b047210 */ /* 0x008fc40007f9e0ff */
[----:B------:R-:W-:Y:S02]  /*5a70*/  F2FP.SATFINITE.E4M3.F32.PACK_AB_MERGE_C R35, R35, R34, RZ ;  /* 0x000000222323723e */ /* 0x000fe400048070ff */
[-C--:B------:R-:W-:Y:S01]  /*5a80*/  LEA.HI.X.SX32 R5, R11, R3.reuse, 0x1, P4 ;  /* 0x000000030b057211 */ /* 0x080fe200020f0eff */
[----:B------:R-:W-:Y:S01]  /*5a90*/  VIADD R11, R0, 0x18 ;  /* 0x00000018000b7836 */ /* 0x000fe20000000000 */
[----:B------:R-:W-:Y:S02]  /*5aa0*/  F2FP.SATFINITE.E4M3.F32.PACK_AB_MERGE_C R37, R37, R36, RZ ;  /* 0x000000242525723e */ /* 0x000fe400048070ff */
[-C--:B0-----:R-:W-:Y:S02]  /*5ab0*/  IADD3 R6, P4, PT, R10, R2.reuse, RZ ;  /* 0x000000020a067210 */ /* 0x081fe40007f9e0ff */
[----:B------:R-:W-:Y:S01]  /*5ac0*/  SHF.R.S32.HI R13, RZ, 0x8, R12 ;  /* 0x00000008ff0d7819 */ /* 0x000fe2000001140c */
[----:B------:R-:W-:Y:S01]  /*5ad0*/  VIADD R12, R0, 0x17 ;  /* 0x00000017000c7836 */ /* 0x000fe20000000000 */
[C---:B------:R-:W-:Y:S01]  /*5ae0*/  LEA.HI.X.SX32 R7, R10.reuse, R3, 0x1, P4 ;  /* 0x000000030a077211 */ /* 0x040fe200020f0eff */
[----:B------:R-:W-:Y:S01]  /*5af0*/  VIADD R10, R10, UR6 ;  /* 0x000000060a0a7c36 */ /* 0x000fe20008000000 */
[----:B------:R-:W-:Y:S01]  /*5b00*/  ISETP.LT.AND P4, PT, R11, UR11, !P0 ;  /* 0x0000000b0b007c0c */ /* 0x000fe2000c781270 */
[----:B------:R0:W-:Y:S01]  /*5b10*/  @P5 STG.E.U8 desc[UR18][R4.64], R13 ;  /* 0x0000000d04005986 */ /* 0x0001e2000c101112 */
[----:B------:R-:W-:Y:S01]  /*5b20*/  ISETP.LT.AND P5, PT, R12, UR11, !P0 ;  /* 0x0000000b0c007c0c */ /* 0x000fe2000c7a1270 */
[C---:B------:R-:W-:Y:S01]  /*5b30*/  VIADD R11, R10.reuse, UR6 ;  /* 0x000000060a0b7c36 */ /* 0x040fe20008000000 */
[----:B------:R-:W-:Y:S01]  /*5b40*/  PRMT R12, R25, 0x9910, RZ ;  /* 0x00009910190c7816 */ /* 0x000fe200000000ff */
[----:B------:R3:W-:Y:S01]  /*5b50*/  @P3 STG.E.U8 desc[UR18][R6.64], R25 ;  /* 0x0000001906003986 */ /* 0x0007e2000c101112 */
[----:B--2---:R-:W-:-:S02]  /*5b60*/  IADD3 R8, P3, PT, R10, R2, RZ ;  /* 0x000000020a087210 */ /* 0x004fc40007f7e0ff */
[----:B------:R-:W-:Y:S02]  /*5b70*/  F2FP.SATFINITE.E4M3.F32.PACK_AB_MERGE_C R39, R39, R38, RZ ;  /* 0x000000262727723e */ /* 0x000fe400048070ff */
[-C--:B------:R-:W-:Y:S01]  /*5b80*/  LEA.HI.X.SX32 R9, R10, R3.reuse, 0x1, P3 ;  /* 0x000000030a097211 */ /* 0x080fe200018f0eff */
[C---:B------:R-:W-:Y:S01]  /*5b90*/  VIADD R10, R0.reuse, 0x1a ;  /* 0x0000001a000a7836 */ /* 0x040fe20000000000 */
[----:B------:R-:W-:Y:S02]  /*5ba0*/  F2FP.SATFINITE.E4M3.F32.PACK_AB_MERGE_C R41, R41, R40, RZ ;  /* 0x000000282929723e */ /* 0x000fe400048070ff */
        /* <DEDUP_REMOVED lines=111> */
[----:B------:R-:W-:Y:S02]  /*62a0*/  PRMT R15, R65, 0x9910, RZ ;  /* 0x00009910410f7816 */ /* 0x000fe400000000ff */
        /* <DEDUP_REMOVED lines=12> */
[----:B------:R-:W-:Y:S02]  /*6370*/  PRMT R17, R67, 0x9910, RZ ;  /* 0x0000991043117816 */ /* 0x000fe400000000ff */
[-C--:B------:R-:W-:Y:S01]  /*6380*/  LEA.HI.X.SX32 R5, R10, R3.reuse, 0x1, P4 ;  /* 0x000000030a057211 */ /* 0x080fe200020f0eff */
[C---:B------:R-:W-:Y:S01]  /*6390*/  VIADD R10, R0.reuse, 0x2a ;  /* 0x0000002a000a7836 */ /* 0x040fe20000000000 */
[----:B------:R-:W-:Y:S02]  /*63a0*/  SHF.R.S32.HI R15, RZ, 0x8, R15 ;  /* 0x00000008ff0f7819 */ /* 0x000fe4000001140f */
        /* <DEDUP_REMOVED lines=12> */
[----:B------:R-:W-:Y:S02]  /*6470*/  SHF.R.S32.HI R17, RZ, 0x8, R17 ;  /* 0x00000008ff117819 */ /* 0x000fe40000011411 */
[-C--:B------:R-:W-:Y:S01]  /*6480*/  LEA.HI.X.SX32 R9, R11, R3.reuse, 0x1, P3 ;  /* 0x000000030b097211 */ /* 0x080fe200018f0eff */
[----:B------:R-:W-:Y:S01]  /*6490*/  VIADD R11, R0, 0x2c ;  /* 0x0000002c000b7836 */ /* 0x000fe20000000000 */
        /* <DEDUP_REMOVED lines=11> */
[----:B--2---:R-:W-:-:S04]  /*6550*/  IADD3 R6, P2, PT, R10, R2, RZ ;  /* 0x000000020a067210 */ /* 0x004fc80007f5e0ff */
        /* <DEDUP_REMOVED lines=13> */
[----:B---3--:R-:W-:-:S04]  /*6630*/  IADD3 R4, P4, PT, R11, R2, RZ ;  /* 0x000000020b047210 */ /* 0x008fc80007f9e0ff */
        /* <DEDUP_REMOVED lines=98> */
[----:B------:R-:W-:Y:S01]  /*6c60*/  LEA.HI.X.SX32 R9, R10, R3, 0x1, P3 ;  /* 0x000000030a097211 */ /* 0x000fe200018f0eff */
[C---:B------:R-:W-:Y:S01]  /*6c70*/  VIADD R10, R11.reuse, UR6 ;  /* 0x000000060b0a7c36 */ /* 0x040fe20008000000 */
[----:B0-----:R-:W-:Y:S01]  /*6c80*/  SHF.R.S32.HI R13, RZ, 0x8, R12 ;  /* 0x00000008ff0d7819 */ /* 0x001fe2000001140c */
[----:B------:R-:W-:Y:S01]  /*6c90*/  VIADD R12, R0, 0x3d ;  /* 0x0000003d000c7836 */ /* 0x000fe20000000000 */
[----:B------:R-:W-:-:S03]  /*6ca0*/  IADD3 R4, P3, PT, R11, R2, RZ ;  /* 0x000000020b047210 */ /* 0x000fc60007f7e0ff */
[----:B------:R0:W-:Y:S01]  /*6cb0*/  @P6 STG.E.U8 desc[UR18][R8.64], R13 ;  /* 0x0000000d08006986 */ /* 0x0001e2000c101112 */
[-C--:B------:R-:W-:Y:S01]  /*6cc0*/  LEA.HI.X.SX32 R5, R11, R3.reuse, 0x1, P3 ;  /* 0x000000030b057211 */ /* 0x080fe200018f0eff */
[C---:B------:R-:W-:Y:S01]  /*6cd0*/  VIADD R11, R10.reuse, UR6 ;  /* 0x000000060a0b7c36 */ /* 0x040fe20008000000 */
[-C--:B---3--:R-:W-:Y:S02]  /*6ce0*/  IADD3 R6, P6, PT, R10, R2.reuse, RZ ;  /* 0x000000020a067210 */ /* 0x088fe40007fde0ff */
[----:B------:R-:W-:Y:S01]  /*6cf0*/  ISETP.LT.AND P3, PT, R12, UR11, !P0 ;  /* 0x0000000b0c007c0c */ /* 0x000fe2000c761270 */
[C---:B------:R-:W-:Y:S01]  /*6d00*/  VIADD R12, R11.reuse, UR6 ;  /* 0x000000060b0c7c36 */ /* 0x040fe20008000000 */
[-C--:B------:R-:W-:Y:S01]  /*6d10*/  LEA.HI.X.SX32 R7, R10, R3.reuse, 0x1, P6 ;  /* 0x000000030a077211 */ /* 0x080fe200030f0eff */
[----:B------:R2:W-:Y:S01]  /*6d20*/  @P2 STG.E.U8 desc[UR18][R4.64], R63 ;  /* 0x0000003f04002986 */ /* 0x0005e2000c101112 */
[CC--:B------:R-:W-:Y:S02]  /*6d30*/  IADD3 R10, P6, PT, R11.reuse, R2.reuse, RZ ;  /* 0x000000020b0a7210 */ /* 0x0c0fe40007fde0ff */
[----:B------:R-:W-:Y:S01]  /*6d40*/  ISETP.LT.AND P2, PT, R14, UR11, !P0 ;  /* 0x0000000b0e007c0c */ /* 0x000fe2000c741270 */
[----:B------:R-:W-:Y:S01]  /*6d50*/  VIADD R14, R0, 0x3f ;  /* 0x0000003f000e7836 */ /* 0x000fe20000000000 */
[----:B------:R-:W-:Y:S01]  /*6d60*/  LEA.HI.X.SX32 R11, R11, R3, 0x1, P6 ;  /* 0x000000030b0b7211 */ /* 0x000fe200030f0eff */
[C---:B------:R-:W-:Y:S01]  /*6d70*/  VIADD R0, R12.reuse, UR6 ;  /* 0x000000060c007c36 */ /* 0x040fe20008000000 */
[----:B0-----:R-:W-:-:S02]  /*6d80*/  IADD3 R8, P6, PT, R12, R2, RZ ;  /* 0x000000020c087210 */ /* 0x001fc40007fde0ff */
[----:B------:R-:W-:Y:S02]  /*6d90*/  ISETP.LT.AND P0, PT, R14, UR11, !P0 ;  /* 0x0000000b0e007c0c */ /* 0x000fe4000c701270 */
[-C--:B------:R-:W-:Y:S01]  /*6da0*/  LEA.HI.X.SX32 R9, R12, R3.reuse, 0x1, P6 ;  /* 0x000000030c097211 */ /* 0x080fe200030f0eff */
[C---:B------:R-:W-:Y:S01]  /*6db0*/  VIADD R12, R0.reuse, UR6 ;  /* 0x00000006000c7c36 */ /* 0x040fe20008000000 */
[CC--:B--2---:R-:W-:Y:S02]  /*6dc0*/  IADD3 R4, P6, PT, R0.reuse, R2.reuse, RZ ;  /* 0x0000000200047210 */ /* 0x0c4fe40007fde0ff */
[----:B------:R-:W-:Y:S02]  /*6dd0*/  PRMT R13, R63, 0x9910, RZ ;  /* 0x000099103f0d7816 */ /* 0x000fe400000000ff */
[----:B------:R-:W-:Y:S02]  /*6de0*/  LEA.HI.X.SX32 R5, R0, R3, 0x1, P6 ;  /* 0x0000000300057211 */ /* 0x000fe400030f0eff */
[----:B------:R-:W-:-:S02]  /*6df0*/  IADD3 R2, P6, PT, R12, R2, RZ ;  /* 0x000000020c027210 */ /* 0x000fc40007fde0ff */
[----:B------:R-:W-:Y:S02]  /*6e00*/  SHF.R.S32.HI R13, RZ, 0x8, R13 ;  /* 0x00000008ff0d7819 */ /* 0x000fe4000001140d */
[----:B------:R-:W-:-:S03]  /*6e10*/  LEA.HI.X.SX32 R3, R12, R3, 0x1, P6 ;  /* 0x000000030c037211 */ /* 0x000fc600030f0eff */
[----:B------:R0:W-:Y:S04]  /*6e20*/  @P5 STG.E.U8 desc[UR18][R6.64], R13 ;  /* 0x0000000d06005986 */ /* 0x0001e8000c101112 */
[----:B------:R0:W-:Y:S04]  /*6e30*/  @P4 STG.E.U8 desc[UR18][R10.64], R65 ;  /* 0x000000410a004986 */ /* 0x0001e8000c101112 */
[----:B------:R0:W-:Y:S04]  /*6e40*/  @P3 STG.E.U8 desc[UR18][R8.64], R15 ;  /* 0x0000000f08003986 */ /* 0x0001e8000c101112 */
[----:B------:R0:W-:Y:S04]  /*6e50*/  @P2 STG.E.U8 desc[UR18][R4.64], R67 ;  /* 0x0000004304002986 */ /* 0x0001e8000c101112 */
[----:B------:R0:W-:Y:S01]  /*6e60*/  @P0 STG.E.U8 desc[UR18][R2.64], R17 ;  /* 0x0000001102000986 */ /* 0x0001e2000c101112 */
[----:B-1----:R-:W-:Y:S06]  /*6e70*/  BAR.SYNC.DEFER_BLOCKING 0x0 ;  /* 0x0000000000007b1d */ /* 0x002fec0000010000 */
[----:B------:R-:W-:Y:S05]  /*6e80*/  @P1 BRA `(.L_x_13) ;  /* 0x0000000000a01947 */ /* 0x000fea0003800000 */
[----:B------:R-:W1:Y:S01]  /*6e90*/  S2UR UR5, SR_CgaCtaId ;  /* 0x00000000000579c3 */ /* 0x000e620000008800 */
[----:B------:R-:W-:Y:S01]  /*6ea0*/  NOP ;  /* 0x0000000000007918 */ /* 0x000fe20000000000 */
[----:B------:R-:W-:Y:S01]  /*6eb0*/  UMOV UR4, 0x50 ;  /* 0x0000005000047882 */ /* 0x000fe20000000000 */
[----:B------:R-:W-:Y:S02]  /*6ec0*/  IMAD.U32 R0, RZ, RZ, UR17 ;  /* 0x00000011ff007e24 */ /* 0x000fe4000f8e00ff */
[----:B0-----:R-:W-:Y:S02]  /*6ed0*/  IMAD.MOV.U32 R3, RZ, RZ, 0x3 ;  /* 0x00000003ff037424 */ /* 0x001fe400078e00ff */
[----:B------:R-:W-:Y:S01]  /*6ee0*/  IMAD.MOV.U32 R7, RZ, RZ, 0x1 ;  /* 0x00000001ff077424 */ /* 0x000fe200078e00ff */
[----:B------:R-:W-:-:S04]  /*6ef0*/  LOP3.LUT R0, R0, 0xffff, RZ, 0xc0, !PT ;  /* 0x0000ffff00007812 */ /* 0x000fc800078ec0ff */
[----:B------:R-:W-:-:S05]  /*6f00*/  SHF.R.U32.HI R0, RZ, 0x5, R0 ;  /* 0x00000005ff007819 */ /* 0x000fca0000011600 */
[----:B------:R-:W-:Y:S01]  /*6f10*/  VIADD R2, R0, 0x10 ;  /* 0x0000001000027836 */ /* 0x000fe20000000000 */
[----:B------:R-:W-:Y:S01]  /*6f20*/  SHF.L.U32 R0, R3, R0, RZ ;  /* 0x0000000003007219 */ /* 0x000fe200000006ff */
[----:B-1----:R-:W-:-:S03]  /*6f30*/  ULEA UR6, UR5, UR4, 0x18 ;  /* 0x0000000405067291 */ /* 0x002fc6000f8ec0ff */
[----:B------:R-:W-:-:S04]  /*6f40*/  SHF.L.U32 R3, R7, R2, RZ ;  /* 0x0000000207037219 */ /* 0x000fc800000006ff */
[----:B------:R-:W-:Y:S02]  /*6f50*/  LOP3.LUT R0, R3, R0, RZ, 0xfc, !PT ;  /* 0x0000000003007212 */ /* 0x000fe400078efcff */
[----:B------:R-:W0:Y:S02]  /*6f60*/  LDS R5, [UR6] ;  /* 0x00000006ff057984 */ /* 0x000e240008000800 */
[C---:B------:R-:W-:Y:S02]  /*6f70*/  LOP3.LUT R2, R0.reuse, 0xffff, RZ, 0xc0, !PT ;  /* 0x0000ffff00027812 */ /* 0x040fe400078ec0ff */
[----:B0-----:R-:W-:-:S04]  /*6f80*/  LOP3.LUT R3, R0, 0xffff, R5, 0x80, !PT ;  /* 0x0000ffff00037812 */ /* 0x001fc800078e8005 */
[----:B------:R-:W-:-:S13]  /*6f90*/  ISETP.NE.AND P0, PT, R3, R2, PT ;  /* 0x000000020300720c */ /* 0x000fda0003f05270 */
[----:B------:R-:W-:Y:S05]  /*6fa0*/  @P0 BRA `(.L_x_14) ;  /* 0x0000000000500947 */ /* 0x000fea0003800000 */
[----:B------:R-:W-:Y:S02]  /*6fb0*/  SHF.R.U32.HI R5, RZ, 0x10, R5 ;  /* 0x00000010ff057819 */ /* 0x000fe40000011605 */
[----:B------:R-:W-:-:S04]  /*6fc0*/  SHF.R.U32.HI R2, RZ, 0x10, R0 ;  /* 0x00000010ff027819 */ /* 0x000fc80000011600 */
[----:B------:R-:W-:-:S04]  /*6fd0*/  LOP3.LUT R5, R5, R2, RZ, 0xc0, !PT ;  /* 0x0000000205057212 */ /* 0x000fc800078ec0ff */
[----:B------:R-:W-:-:S13]  /*6fe0*/  ISETP.NE.AND P0, PT, R5, R2, PT ;  /* 0x000000020500720c */ /* 0x000fda0003f05270 */
[----:B------:R-:W-:Y:S05]  /*6ff0*/  @P0 BRA `(.L_x_15) ;  /* 0x0000000000300947 */ /* 0x000fea0003800000 */
[----:B------:R-:W-:Y:S01]  /*7000*/  R2UR UR4, R0 ;  /* 0x00000000000472ca */ /* 0x000fe200000e0000 */
[----:B------:R-:W-:Y:S01]  /*7010*/  VOTEU.ANY UR5, UPT, PT ;  /* 0x0000000000057886 */ /* 0x000fe200038e0100 */
[----:B------:R-:W0:Y:S01]  /*7020*/  S2R R0, SR_LANEID ;  /* 0x0000000000007919 */ /* 0x000e220000000000 */
[----:B------:R-:W-:-:S10]  /*7030*/  UFLO.U32 UR5, UR5 ;  /* 0x00000005000572bd */ /* 0x000fd400080e0000 */
[----:B------:R-:W-:-:S06]  /*7040*/  ULOP3.LUT UR4, URZ, UR4, URZ, 0x33, !UPT ;  /* 0x00000004ff047292 */ /* 0x000fcc000f8e33ff */
[----:B------:R-:W-:-:S04]  /*7050*/  IMAD.U32 R2, RZ, RZ, UR4 ;  /* 0x00000004ff027e24 */ /* 0x000fc8000f8e00ff */
[----:B------:R-:W1:Y:S02]  /*7060*/  REDUX UR7, R2 ;  /* 0x00000000020773c4 */ /* 0x000e640000000000 */
[----:B------:R2:W-:Y:S01]  /*7070*/  UTCATOMSWS.AND URZ, UR4 ;  /* 0x0000000400ff79e3 */ /* 0x0005e20008000000 */
[----:B0-----:R-:W-:Y:S01]  /*7080*/  ISETP.EQ.U32.AND P0, PT, R0, UR5, PT ;  /* 0x0000000500007c0c */ /* 0x001fe2000bf02070 */
[----:B-1----:R-:W-:-:S12]  /*7090*/  IMAD.U32 R0, RZ, RZ, UR7 ;  /* 0x00000007ff007e24 */ /* 0x002fd8000f8e00ff */
[----:B------:R2:W-:Y:S01]  /*70a0*/  @P0 ATOMS.AND RZ, [UR6], R0 ;  /* 0x00000000ffff098c */ /* 0x0005e2000a800006 */
[----:B------:R-:W-:Y:S05]  /*70b0*/  BRA `(.L_x_13) ;  /* 0x0000000000147947 */ /* 0x000fea0003800000 */
.L_x_15:
[----:B------:R-:W-:-:S07]  /*70c0*/  MOV R2, 0x70e0 ;  /* 0x000070e000027802 */ /* 0x000fce0000000f00 */
[----:B------:R-:W-:Y:S05]  /*70d0*/  CALL.REL.NOINC `($__internal_0_$__cuda_sm10x_tcgen05_guardrail_trap_col_being_dealloced_not_returned_by_alloc) ;  /* 0x00000000002c7944 */ /* 0x000fea0003c00000 */
[----:B------:R-:W-:Y:S05]  /*70e0*/  BRA `(.L_x_13) ;  /* 0x0000000000087947 */ /* 0x000fea0003800000 */
.L_x_14:
[----:B------:R-:W-:-:S07]  /*70f0*/  MOV R2, 0x7110 ;  /* 0x0000711000027802 */ /* 0x000fce0000000f00 */
[----:B------:R-:W-:Y:S05]  /*7100*/  CALL.REL.NOINC `($__internal_2_$__cuda_sm10x_tcgen05_guardrail_trap_unallocated_columns_being_dealloced) ;  /* 0x0000000000387944 */ /* 0x000fea0003c00000 */
.L_x_13:
[----:B------:R-:W-:Y:S01]  /*7110*/  NOP ;  /* 0x0000000000007918 */ /* 0x000fe20000000000 */
[----:B--2---:R-:W-:Y:S05]  /*7120*/  EXIT ;  /* 0x000000000000794d */ /* 0x004fea0003800000 */
.L_x_8:
[----:B------:R-:W0:Y:S02]  /*7130*/  SYNCS.PHASECHK.TRANS64.TRYWAIT P6, [UR13], R122 ;  /* 0x0000007aff0075a7 */ /* 0x000e2400080c110d */
[----:B0-----:R-:W-:Y:S05]  /*7140*/  @!P6 BRA `(.L_x_8) ;  /* 0xfffffffc00f8e947 */ /* 0x001fea000383ffff */
[----:B------:R-:W-:Y:S05]  /*7150*/  BRA `(.L_x_16) ;  /* 0xffffffcc00787947 */ /* 0x000fea000383ffff */
.L_x_12:
[----:B------:R-:W3:Y:S02]  /*7160*/  SYNCS.PHASECHK.TRANS64.TRYWAIT P0, [UR13], R3 ;  /* 0x00000003ff0075a7 */ /* 0x000ee4000800110d */
[----:B---3--:R-:W-:Y:S05]  /*7170*/  @!P0 BRA `(.L_x_12) ;  /* 0xfffffffc00f88947 */ /* 0x008fea000383ffff */
[----:B------:R-:W-:Y:S05]  /*7180*/  BRA `(.L_x_11) ;  /* 0xffffffdc00847947 */ /* 0x000fea000383ffff */
        .weak           $__internal_0_$__cuda_sm10x_tcgen05_guardrail_trap_col_being_dealloced_not_returned_by_alloc
        .type           $__internal_0_$__cuda_sm10x_tcgen05_guardrail_trap_col_being_dealloced_not_returned_by_alloc,@function
        .size           $__internal_0_$__cuda_sm10x_tcgen05_guardrail_trap_col_being_dealloced_not_returned_by_alloc,($__internal_1_$__cuda_sm10x_tcgen05_guardrail_trap_phase_invalid_during_alloc - $__internal_0_$__cuda_sm10x_tcgen05_guardrail_trap_col_being_dealloced_not_returned_by_alloc)
$__internal_0_$__cuda_sm10x_tcgen05_guardrail_trap_col_being_dealloced_not_returned_by_alloc:
[----:B------:R-:W-:Y:S05]  /*7190*/  BPT.TRAP 0x1 ;  /* 0x000000040000795c */ /* 0x000fea0000300000 */
[----:B------:R-:W-:-:S04]  /*71a0*/  IMAD.MOV.U32 R3, RZ, RZ, 0x0 ;  /* 0x00000000ff037424 */ /* 0x000fc800078e00ff */
[----:B------:R-:W-:Y:S05]  /*71b0*/  RET.REL.NODEC R2 `(matmul_kernel) ;  /* 0xffffff8c02907950 */ /* 0x000fea0003c3ffff */
        .weak           $__internal_1_$__cuda_sm10x_tcgen05_guardrail_trap_phase_invalid_during_alloc
        .type           $__internal_1_$__cuda_sm10x_tcgen05_guardrail_trap_phase_invalid_during_alloc,@function
        .size           $__internal_1_$__cuda_sm10x_tcgen05_guardrail_trap_phase_invalid_during_alloc,($__internal_2_$__cuda_sm10x_tcgen05_guardrail_trap_unallocated_columns_being_dealloced - $__internal_1_$__cuda_sm10x_tcgen05_guardrail_trap_phase_invalid_during_alloc)
$__internal_1_$__cuda_sm10x_tcgen05_guardrail_trap_phase_invalid_during_alloc:
[----:B------:R-:W-:Y:S05]  /*71c0*/  BPT.TRAP 0x1 ;  /* 0x000000040000795c */ /* 0x000fea0000300000 */
[----:B------:R-:W-:-:S04]  /*71d0*/  IMAD.MOV.U32 R3, RZ, RZ, 0x0 ;  /* 0x00000000ff037424 */ /* 0x000fc800078e00ff */
[----:B------:R-:W-:Y:S05]  /*71e0*/  RET.REL.NODEC R2 `(matmul_kernel) ;  /* 0xffffff8c02847950 */ /* 0x000fea0003c3ffff */
        .weak           $__internal_2_$__cuda_sm10x_tcgen05_guardrail_trap_unallocated_columns_being_dealloced
        .type           $__internal_2_$__cuda_sm10x_tcgen05_guardrail_trap_unallocated_columns_being_dealloced,@function
        .size           $__internal_2_$__cuda_sm10x_tcgen05_guardrail_trap_unallocated_columns_being_dealloced,(.L_x_20 - $__internal_2_$__cuda_sm10x_tcgen05_guardrail_trap_unallocated_columns_being_dealloced)
$__internal_2_$__cuda_sm10x_tcgen05_guardrail_trap_unallocated_columns_being_dealloced:
[----:B------:R-:W-:Y:S05]  /*71f0*/  BPT.TRAP 0x1 ;  /* 0x000000040000795c */ /* 0x000fea0000300000 */
[----:B------:R-:W-:-:S04]  /*7200*/  IMAD.MOV.U32 R3, RZ, RZ, 0x0 ;  /* 0x00000000ff037424 */ /* 0x000fc800078e00ff */
[----:B------:R-:W-:Y:S05]  /*7210*/  RET.REL.NODEC R2 `(matmul_kernel) ;  /* 0xffffff8c02787950 */ /* 0x000fea0003c3ffff */
.L_x_17:
[----:B------:R-:W-:-:S00]  /*7220*/  BRA `(.L_x_17) ;  /* 0xfffffffc00fc7947 */ /* 0x000fc0000383ffff */
[----:B------:R-:W-:-:S00]  /*7230*/  NOP ;  /* 0x0000000000007918 */ /* 0x000fc00000000000 */
        /* <DEDUP_REMOVED lines=12> */
.L_x_20:


//--------------------- .nv.shared.matmul_kernel  --------------------------
	.section	.nv.shared.matmul_kernel,"aw",@nobits
	.sectionflags	@""
	.align	16
	.zero		1024


//--------------------- .nv.shared.reserved.0     --------------------------
	.section	.nv.shared.reserved.0,"aw",@nobits
	.align	8
	.weak		__nv_reservedSMEM_offset_0_alias
	.size		__nv_reservedSMEM_offset_0_alias, 0, 64
	.other		__nv_reservedSMEM_offset_0_alias,@"STO_CUDA_RESERVED_SHARED STV_DEFAULT"
__nv_reservedSMEM_offset_0_alias:
	.zero		0
.nv.shared.reserved.0:
	.zero		64
	.weak		__nv_reservedSMEM_allocation_phase
	.type		__nv_reservedSMEM_allocation_phase,@object
	.size		__nv_reservedSMEM_allocation_phase,(.L_0 - __nv_reservedSMEM_allocation_phase)
__nv_reservedSMEM_allocation_phase:
	.zero		1
.L_0:
	.zero		7
	.weak		__nv_reservedSMEM_devtool_atexit_pc
	.type		__nv_reservedSMEM_devtool_atexit_pc,@object
	.size		__nv_reservedSMEM_devtool_atexit_pc,(__nv_reservedSMEM_allocation_mask - __nv_reservedSMEM_devtool_atexit_pc)
__nv_reservedSMEM_devtool_atexit_pc:
	.zero		8
	.weak		__nv_reservedSMEM_allocation_mask
	.type		__nv_reservedSMEM_allocation_mask,@object
	.size		__nv_reservedSMEM_allocation_mask,(.L_2 - __nv_reservedSMEM_allocation_mask)
__nv_reservedSMEM_allocation_mask:
	.zero		4
.L_2:


//--------------------- .nv.constant0.matmul_kernel --------------------------
	.section	.nv.constant0.matmul_kernel,"a",@progbits
	.sectionflags	@""
	.align	4
.nv.constant0.matmul_kernel:
	.zero		976


//--------------------- SYMBOLS --------------------------

	.type		.nv.reservedSmem.offset0,@object
	.size		.nv.reservedSmem.offset0,0x4
	.type		.nv.reservedSmem.cap,@object
	.size		.nv.reservedSmem.cap,0x4
